//
// Generated by NVIDIA NVVM Compiler
//
// Compiler Build ID: CL-36424714
// Cuda compilation tools, release 13.0, V13.0.88
// Based on NVVM 20.0.0
//

.version 9.0
.target sm_100
.address_size 64

	// .globl	_Z5inletPiPdS0_iii
.extern .shared .align 16 .b8 buffer[];

.visible .entry _Z5inletPiPdS0_iii(
	.param .u64 .ptr .align 1 _Z5inletPiPdS0_iii_param_0,
	.param .u64 .ptr .align 1 _Z5inletPiPdS0_iii_param_1,
	.param .u64 .ptr .align 1 _Z5inletPiPdS0_iii_param_2,
	.param .u32 _Z5inletPiPdS0_iii_param_3,
	.param .u32 _Z5inletPiPdS0_iii_param_4,
	.param .u32 _Z5inletPiPdS0_iii_param_5
)
{
	.reg .pred 	%p<2>;
	.reg .b32 	%r<11>;
	.reg .b64 	%rd<13>;
	.reg .b64 	%fd<5>;

	ld.param.u64 	%rd1, [_Z5inletPiPdS0_iii_param_0];
	ld.param.u64 	%rd2, [_Z5inletPiPdS0_iii_param_1];
	ld.param.u64 	%rd3, [_Z5inletPiPdS0_iii_param_2];
	ld.param.u32 	%r2, [_Z5inletPiPdS0_iii_param_4];
	ld.param.u32 	%r3, [_Z5inletPiPdS0_iii_param_5];
	mov.u32 	%r4, %tid.x;
	mov.u32 	%r5, %ctaid.x;
	mov.u32 	%r6, %ntid.x;
	mad.lo.s32 	%r1, %r5, %r6, %r4;
	setp.ge.s32 	%p1, %r1, %r2;
	@%p1 bra 	$L__BB0_2;
	cvta.to.global.u64 	%rd4, %rd2;
	cvta.to.global.u64 	%rd5, %rd3;
	cvta.to.global.u64 	%rd6, %rd1;
	add.s32 	%r7, %r3, %r1;
	shl.b32 	%r8, %r2, 2;
	rem.s32 	%r9, %r7, %r8;
	mul.wide.s32 	%rd7, %r9, 8;
	add.s64 	%rd8, %rd4, %rd7;
	ld.global.f64 	%fd1, [%rd8];
	mul.wide.s32 	%rd9, %r1, 8;
	add.s64 	%rd10, %rd5, %rd9;
	ld.global.f64 	%fd2, [%rd10];
	add.f64 	%fd3, %fd1, %fd2;
	mul.f64 	%fd4, %fd3, 0d40C3880000000000;
	cvt.rzi.s32.f64 	%r10, %fd4;
	mul.wide.s32 	%rd11, %r7, 4;
	add.s64 	%rd12, %rd6, %rd11;
	st.global.u32 	[%rd12], %r10;
$L__BB0_2:
	ret;

}
	// .globl	_Z7limpiarPiiii
.visible .entry _Z7limpiarPiiii(
	.param .u64 .ptr .align 1 _Z7limpiarPiiii_param_0,
	.param .u32 _Z7limpiarPiiii_param_1,
	.param .u32 _Z7limpiarPiiii_param_2,
	.param .u32 _Z7limpiarPiiii_param_3
)
{
	.reg .pred 	%p<6>;
	.reg .b32 	%r<14>;
	.reg .b64 	%rd<5>;

	ld.param.u64 	%rd1, [_Z7limpiarPiiii_param_0];
	ld.param.u32 	%r4, [_Z7limpiarPiiii_param_1];
	ld.param.u32 	%r5, [_Z7limpiarPiiii_param_2];
	ld.param.u32 	%r3, [_Z7limpiarPiiii_param_3];
	mov.u32 	%r6, %tid.x;
	mov.u32 	%r7, %ctaid.x;
	mov.u32 	%r8, %ntid.x;
	mad.lo.s32 	%r1, %r7, %r8, %r6;
	mov.u32 	%r9, %tid.y;
	mov.u32 	%r10, %ctaid.y;
	mov.u32 	%r11, %ntid.y;
	mad.lo.s32 	%r2, %r10, %r11, %r9;
	setp.gt.s32 	%p1, %r2, %r4;
	setp.ge.s32 	%p2, %r2, %r5;
	setp.ge.s32 	%p3, %r1, %r3;
	or.pred  	%p4, %p2, %p3;
	or.pred  	%p5, %p4, %p1;
	@%p5 bra 	$L__BB1_2;
	cvta.to.global.u64 	%rd2, %rd1;
	mad.lo.s32 	%r12, %r3, %r2, %r1;
	mul.wide.s32 	%rd3, %r12, 4;
	add.s64 	%rd4, %rd2, %rd3;
	mov.b32 	%r13, 0;
	st.global.u32 	[%rd4], %r13;
$L__BB1_2:
	ret;

}
	// .globl	_Z13moveParticlesPiP8Particleiii
.visible .entry _Z13moveParticlesPiP8Particleiii(
	.param .u64 .ptr .align 1 _Z13moveParticlesPiP8Particleiii_param_0,
	.param .u64 .ptr .align 1 _Z13moveParticlesPiP8Particleiii_param_1,
	.param .u32 _Z13moveParticlesPiP8Particleiii_param_2,
	.param .u32 _Z13moveParticlesPiP8Particleiii_param_3,
	.param .u32 _Z13moveParticlesPiP8Particleiii_param_4
)
{
	.reg .pred 	%p<18>;
	.reg .b32 	%r<124>;
	.reg .b32 	%f<14>;
	.reg .b64 	%rd<12>;

	ld.param.u64 	%rd6, [_Z13moveParticlesPiP8Particleiii_param_0];
	ld.param.u64 	%rd5, [_Z13moveParticlesPiP8Particleiii_param_1];
	ld.param.u32 	%r44, [_Z13moveParticlesPiP8Particleiii_param_2];
	ld.param.u32 	%r42, [_Z13moveParticlesPiP8Particleiii_param_3];
	ld.param.u32 	%r43, [_Z13moveParticlesPiP8Particleiii_param_4];
	cvta.to.global.u64 	%rd1, %rd6;
	mov.u32 	%r45, %tid.x;
	mov.u32 	%r46, %ctaid.x;
	mov.u32 	%r47, %ntid.x;
	mad.lo.s32 	%r1, %r46, %r47, %r45;
	setp.ge.s32 	%p1, %r1, %r44;
	@%p1 bra 	$L__BB2_20;
	cvta.to.global.u64 	%rd7, %rd5;
	mul.wide.s32 	%rd8, %r1, 32;
	add.s64 	%rd9, %rd7, %rd8;
	add.s64 	%rd2, %rd9, 12;
	ld.global.u32 	%r2, [%rd9+12];
	setp.eq.s32 	%p2, %r2, 0;
	@%p2 bra 	$L__BB2_20;
	add.s32 	%r3, %r43, -1;
	mul.lo.s32 	%r4, %r42, 10000;
	add.s32 	%r5, %r4, -1;
	mul.lo.s32 	%r6, %r43, 10000;
	mad.lo.s32 	%r7, %r43, 9999, %r3;
	ld.global.u32 	%r116, [%rd2+-8];
	ld.global.u32 	%r115, [%rd2+-4];
	ld.global.u32 	%r114, [%rd2+8];
	ld.global.u32 	%r113, [%rd2+12];
	cvt.rn.f32.s32 	%f1, %r2;
	mov.b32 	%r117, 0;
$L__BB2_3:
	mul.hi.s32 	%r50, %r116, 1759218605;
	shr.u32 	%r51, %r50, 31;
	shr.s32 	%r52, %r50, 12;
	add.s32 	%r53, %r52, %r51;
	mul.hi.s32 	%r54, %r115, 1759218605;
	shr.u32 	%r55, %r54, 31;
	shr.s32 	%r56, %r54, 12;
	add.s32 	%r17, %r56, %r55;
	add.s32 	%r57, %r53, -1;
	mad.lo.s32 	%r58, %r57, %r43, %r17;
	mul.wide.s32 	%rd10, %r58, 4;
	add.s64 	%rd3, %rd1, %rd10;
	ld.global.u32 	%r18, [%rd3];
	add.s32 	%r59, %r115, 9999;
	setp.lt.u32 	%p3, %r59, 19999;
	mov.b32 	%r118, 0;
	@%p3 bra 	$L__BB2_5;
	ld.global.u32 	%r60, [%rd3+-4];
	sub.s32 	%r118, %r60, %r18;
$L__BB2_5:
	setp.eq.s32 	%p4, %r17, %r3;
	mov.b32 	%r119, 0;
	@%p4 bra 	$L__BB2_7;
	ld.global.u32 	%r62, [%rd3+4];
	sub.s32 	%r119, %r18, %r62;
$L__BB2_7:
	cvt.rn.f32.s32 	%f2, %r18;
	div.rn.f32 	%f3, %f2, %f1;
	mul.f32 	%f4, %f3, 0f461C4000;
	cvt.rzi.s32.f32 	%r63, %f4;
	add.s32 	%r64, %r119, %r118;
	cvt.rn.f32.s32 	%f5, %r64;
	div.rn.f32 	%f6, %f5, %f1;
	mul.f32 	%f7, %f6, 0f461C4000;
	cvt.rzi.s32.f32 	%r65, %f7;
	add.s32 	%r66, %r63, %r114;
	shr.u32 	%r67, %r66, 31;
	add.s32 	%r68, %r66, %r67;
	shr.s32 	%r23, %r68, 1;
	st.global.u32 	[%rd2+8], %r23;
	add.s32 	%r69, %r65, %r113;
	shr.u32 	%r70, %r69, 31;
	add.s32 	%r71, %r69, %r70;
	shr.s32 	%r24, %r71, 1;
	st.global.u32 	[%rd2+12], %r24;
	shr.s32 	%r72, %r66, 31;
	shr.u32 	%r73, %r72, 27;
	add.s32 	%r74, %r66, %r73;
	shr.s32 	%r75, %r74, 5;
	add.s32 	%r120, %r75, %r116;
	st.global.u32 	[%rd2+-8], %r120;
	shr.s32 	%r76, %r69, 31;
	shr.u32 	%r77, %r76, 27;
	add.s32 	%r78, %r69, %r77;
	shr.s32 	%r79, %r78, 5;
	add.s32 	%r26, %r79, %r115;
	st.global.u32 	[%rd2+-4], %r26;
	setp.lt.s32 	%p5, %r120, %r4;
	@%p5 bra 	$L__BB2_9;
	st.global.u32 	[%rd2+-8], %r5;
	mov.u32 	%r120, %r5;
$L__BB2_9:
	setp.gt.s32 	%p6, %r26, -1;
	max.s32 	%r80, %r26, 0;
	setp.lt.s32 	%p7, %r80, %r6;
	setp.ge.s32 	%p8, %r80, %r6;
	selp.b32 	%r28, %r7, %r80, %p8;
	and.pred  	%p9, %p6, %p7;
	@%p9 bra 	$L__BB2_11;
	st.global.u32 	[%rd2+-4], %r28;
$L__BB2_11:
	mul.hi.s32 	%r82, %r120, 1759218605;
	shr.u32 	%r83, %r82, 31;
	shr.s32 	%r84, %r82, 12;
	add.s32 	%r85, %r84, %r83;
	mul.hi.s32 	%r86, %r28, 1759218605;
	shr.u32 	%r87, %r86, 31;
	shr.s32 	%r88, %r86, 12;
	add.s32 	%r29, %r88, %r87;
	add.s32 	%r89, %r85, -1;
	mad.lo.s32 	%r90, %r89, %r43, %r29;
	mul.wide.s32 	%rd11, %r90, 4;
	add.s64 	%rd4, %rd1, %rd11;
	ld.global.u32 	%r30, [%rd4];
	add.s32 	%r91, %r28, 9999;
	setp.lt.u32 	%p10, %r91, 19999;
	mov.b32 	%r121, 0;
	@%p10 bra 	$L__BB2_13;
	ld.global.u32 	%r92, [%rd4+-4];
	sub.s32 	%r121, %r92, %r30;
$L__BB2_13:
	setp.eq.s32 	%p11, %r29, %r3;
	mov.b32 	%r122, 0;
	@%p11 bra 	$L__BB2_15;
	ld.global.u32 	%r94, [%rd4+4];
	sub.s32 	%r122, %r30, %r94;
$L__BB2_15:
	cvt.rn.f32.s32 	%f8, %r30;
	div.rn.f32 	%f9, %f8, %f1;
	mul.f32 	%f10, %f9, 0f461C4000;
	cvt.rzi.s32.f32 	%r95, %f10;
	add.s32 	%r96, %r122, %r121;
	cvt.rn.f32.s32 	%f11, %r96;
	div.rn.f32 	%f12, %f11, %f1;
	mul.f32 	%f13, %f12, 0f461C4000;
	cvt.rzi.s32.f32 	%r97, %f13;
	add.s32 	%r98, %r95, %r23;
	shr.u32 	%r99, %r98, 31;
	add.s32 	%r100, %r98, %r99;
	shr.s32 	%r114, %r100, 1;
	st.global.u32 	[%rd2+8], %r114;
	add.s32 	%r101, %r97, %r24;
	shr.u32 	%r102, %r101, 31;
	add.s32 	%r103, %r101, %r102;
	shr.s32 	%r113, %r103, 1;
	st.global.u32 	[%rd2+12], %r113;
	shr.s32 	%r104, %r98, 31;
	shr.u32 	%r105, %r104, 27;
	add.s32 	%r106, %r98, %r105;
	shr.s32 	%r107, %r106, 5;
	add.s32 	%r116, %r107, %r120;
	st.global.u32 	[%rd2+-8], %r116;
	shr.s32 	%r108, %r101, 31;
	shr.u32 	%r109, %r108, 27;
	add.s32 	%r110, %r101, %r109;
	shr.s32 	%r111, %r110, 5;
	add.s32 	%r38, %r111, %r28;
	st.global.u32 	[%rd2+-4], %r38;
	setp.lt.s32 	%p12, %r116, %r4;
	@%p12 bra 	$L__BB2_17;
	st.global.u32 	[%rd2+-8], %r5;
	mov.u32 	%r116, %r5;
$L__BB2_17:
	setp.gt.s32 	%p13, %r38, -1;
	max.s32 	%r112, %r38, 0;
	setp.lt.s32 	%p14, %r112, %r6;
	setp.ge.s32 	%p15, %r112, %r6;
	selp.b32 	%r115, %r7, %r112, %p15;
	and.pred  	%p16, %p13, %p14;
	@%p16 bra 	$L__BB2_19;
	st.global.u32 	[%rd2+-4], %r115;
$L__BB2_19:
	add.s32 	%r117, %r117, 2;
	setp.ne.s32 	%p17, %r117, 8;
	@%p17 bra 	$L__BB2_3;
$L__BB2_20:
	ret;

}
	// .globl	_Z14moveParticles2PiP8Particleii
.visible .entry _Z14moveParticles2PiP8Particleii(
	.param .u64 .ptr .align 1 _Z14moveParticles2PiP8Particleii_param_0,
	.param .u64 .ptr .align 1 _Z14moveParticles2PiP8Particleii_param_1,
	.param .u32 _Z14moveParticles2PiP8Particleii_param_2,
	.param .u32 _Z14moveParticles2PiP8Particleii_param_3
)
{
	.reg .pred 	%p<2>;
	.reg .b32 	%r<19>;
	.reg .b64 	%rd<9>;

	ld.param.u64 	%rd1, [_Z14moveParticles2PiP8Particleii_param_0];
	ld.param.u64 	%rd2, [_Z14moveParticles2PiP8Particleii_param_1];
	ld.param.u32 	%r3, [_Z14moveParticles2PiP8Particleii_param_2];
	ld.param.u32 	%r2, [_Z14moveParticles2PiP8Particleii_param_3];
	mov.u32 	%r4, %ctaid.x;
	mov.u32 	%r5, %ntid.x;
	mov.u32 	%r6, %tid.x;
	mad.lo.s32 	%r1, %r4, %r5, %r6;
	setp.ge.s32 	%p1, %r1, %r3;
	@%p1 bra 	$L__BB3_2;
	cvta.to.global.u64 	%rd3, %rd2;
	cvta.to.global.u64 	%rd4, %rd1;
	mul.wide.s32 	%rd5, %r1, 32;
	add.s64 	%rd6, %rd3, %rd5;
	ld.global.u32 	%r7, [%rd6+4];
	mul.hi.s32 	%r8, %r7, 1759218605;
	shr.u32 	%r9, %r8, 31;
	shr.s32 	%r10, %r8, 12;
	add.s32 	%r11, %r10, %r9;
	ld.global.u32 	%r12, [%rd6+8];
	mul.hi.s32 	%r13, %r12, 1759218605;
	shr.u32 	%r14, %r13, 31;
	shr.s32 	%r15, %r13, 12;
	add.s32 	%r16, %r15, %r14;
	mad.lo.s32 	%r17, %r11, %r2, %r16;
	mul.wide.s32 	%rd7, %r17, 4;
	add.s64 	%rd8, %rd4, %rd7;
	atom.global.add.u32 	%r18, [%rd8], 1;
$L__BB3_2:
	ret;

}
	// .globl	_Z10updateFlowPiS_S_P8Particleii
.visible .entry _Z10updateFlowPiS_S_P8Particleii(
	.param .u64 .ptr .align 1 _Z10updateFlowPiS_S_P8Particleii_param_0,
	.param .u64 .ptr .align 1 _Z10updateFlowPiS_S_P8Particleii_param_1,
	.param .u64 .ptr .align 1 _Z10updateFlowPiS_S_P8Particleii_param_2,
	.param .u64 .ptr .align 1 _Z10updateFlowPiS_S_P8Particleii_param_3,
	.param .u32 _Z10updateFlowPiS_S_P8Particleii_param_4,
	.param .u32 _Z10updateFlowPiS_S_P8Particleii_param_5
)
{
	.reg .pred 	%p<6>;
	.reg .b32 	%r<67>;
	.reg .b64 	%rd<33>;

	ld.param.u64 	%rd7, [_Z10updateFlowPiS_S_P8Particleii_param_0];
	ld.param.u64 	%rd9, [_Z10updateFlowPiS_S_P8Particleii_param_1];
	ld.param.u64 	%rd8, [_Z10updateFlowPiS_S_P8Particleii_param_3];
	ld.param.u32 	%r20, [_Z10updateFlowPiS_S_P8Particleii_param_4];
	ld.param.u32 	%r19, [_Z10updateFlowPiS_S_P8Particleii_param_5];
	cvta.to.global.u64 	%rd1, %rd9;
	mov.u32 	%r21, %ctaid.x;
	mov.u32 	%r22, %ntid.x;
	mov.u32 	%r23, %tid.x;
	mad.lo.s32 	%r1, %r21, %r22, %r23;
	setp.ge.s32 	%p1, %r1, %r20;
	@%p1 bra 	$L__BB4_7;
	cvta.to.global.u64 	%rd10, %rd8;
	mul.wide.s32 	%rd11, %r1, 32;
	add.s64 	%rd12, %rd10, %rd11;
	add.s64 	%rd2, %rd12, 4;
	ld.global.u32 	%r24, [%rd12+4];
	mul.hi.s32 	%r25, %r24, 1759218605;
	shr.u32 	%r26, %r25, 31;
	shr.s32 	%r27, %r25, 12;
	add.s32 	%r2, %r27, %r26;
	ld.global.u32 	%r3, [%rd12+8];
	mul.hi.s32 	%r28, %r3, 1759218605;
	shr.u32 	%r29, %r28, 31;
	shr.s32 	%r30, %r28, 12;
	add.s32 	%r31, %r30, %r29;
	setp.lt.s32 	%p2, %r3, 10000;
	add.s32 	%r32, %r19, -1;
	setp.ge.s32 	%p3, %r31, %r32;
	or.pred  	%p4, %p2, %p3;
	@%p4 bra 	$L__BB4_3;
	mul.lo.s32 	%r48, %r2, %r19;
	add.s32 	%r49, %r48, %r31;
	cvt.s64.s32 	%rd32, %r49;
	mul.wide.s32 	%rd21, %r49, 4;
	add.s64 	%rd22, %rd1, %rd21;
	ld.global.u32 	%r50, [%rd22];
	sub.s32 	%r63, %r48, %r19;
	add.s32 	%r51, %r63, %r31;
	mul.wide.s32 	%rd23, %r51, 4;
	add.s64 	%rd24, %rd1, %rd23;
	ld.global.u32 	%r52, [%rd24];
	shl.b32 	%r53, %r52, 1;
	add.s32 	%r65, %r53, %r50;
	ld.global.u32 	%r66, [%rd24+-4];
	mov.b32 	%r64, 1;
	mov.b32 	%r62, 5;
	bra.uni 	$L__BB4_6;
$L__BB4_3:
	add.s32 	%r33, %r3, 9999;
	setp.gt.u32 	%p5, %r33, 19998;
	@%p5 bra 	$L__BB4_5;
	mul.lo.s32 	%r42, %r2, %r19;
	add.s32 	%r43, %r42, %r31;
	cvt.s64.s32 	%rd32, %r43;
	mul.wide.s32 	%rd17, %r43, 4;
	add.s64 	%rd18, %rd1, %rd17;
	ld.global.u32 	%r65, [%rd18];
	sub.s32 	%r63, %r42, %r19;
	add.s32 	%r44, %r63, %r31;
	mul.wide.s32 	%rd19, %r44, 4;
	add.s64 	%rd20, %rd1, %rd19;
	ld.global.u32 	%r45, [%rd20];
	shl.b32 	%r66, %r45, 1;
	mov.b32 	%r64, 1;
	mov.b32 	%r62, 4;
	bra.uni 	$L__BB4_6;
$L__BB4_5:
	mul.lo.s32 	%r36, %r2, %r19;
	add.s32 	%r37, %r36, %r31;
	cvt.s64.s32 	%rd32, %r37;
	mul.wide.s32 	%rd13, %r37, 4;
	add.s64 	%rd14, %rd1, %rd13;
	ld.global.u32 	%r65, [%rd14];
	sub.s32 	%r63, %r36, %r19;
	add.s32 	%r38, %r63, %r31;
	mul.wide.s32 	%rd15, %r38, 4;
	add.s64 	%rd16, %rd1, %rd15;
	ld.global.u32 	%r39, [%rd16];
	shl.b32 	%r66, %r39, 1;
	mov.b32 	%r64, -1;
	mov.b32 	%r62, 4;
$L__BB4_6:
	cvta.to.global.u64 	%rd25, %rd7;
	add.s32 	%r54, %r66, %r65;
	add.s32 	%r55, %r63, %r31;
	add.s32 	%r56, %r55, %r64;
	mul.wide.s32 	%rd26, %r56, 4;
	add.s64 	%rd27, %rd1, %rd26;
	ld.global.u32 	%r57, [%rd27];
	add.s32 	%r58, %r54, %r57;
	div.s32 	%r59, %r58, %r62;
	shl.b64 	%rd28, %rd32, 2;
	add.s64 	%rd29, %rd25, %rd28;
	st.global.u32 	[%rd29], %r59;
	mad.lo.s32 	%r60, %r2, %r19, %r31;
	mul.wide.s32 	%rd30, %r60, 4;
	add.s64 	%rd31, %rd25, %rd30;
	ld.global.u32 	%r61, [%rd31];
	st.global.u32 	[%rd2+24], %r61;
$L__BB4_7:
	ret;

}
	// .globl	_Z11updateFlow2PiS_P8Particleii
.visible .entry _Z11updateFlow2PiS_P8Particleii(
	.param .u64 .ptr .align 1 _Z11updateFlow2PiS_P8Particleii_param_0,
	.param .u64 .ptr .align 1 _Z11updateFlow2PiS_P8Particleii_param_1,
	.param .u64 .ptr .align 1 _Z11updateFlow2PiS_P8Particleii_param_2,
	.param .u32 _Z11updateFlow2PiS_P8Particleii_param_3,
	.param .u32 _Z11updateFlow2PiS_P8Particleii_param_4
)
{
	.reg .pred 	%p<4>;
	.reg .b32 	%r<55>;
	.reg .b64 	%rd<18>;

	ld.param.u64 	%rd2, [_Z11updateFlow2PiS_P8Particleii_param_0];
	ld.param.u64 	%rd3, [_Z11updateFlow2PiS_P8Particleii_param_1];
	ld.param.u64 	%rd4, [_Z11updateFlow2PiS_P8Particleii_param_2];
	ld.param.u32 	%r5, [_Z11updateFlow2PiS_P8Particleii_param_3];
	ld.param.u32 	%r4, [_Z11updateFlow2PiS_P8Particleii_param_4];
	mov.u32 	%r6, %ctaid.x;
	mov.u32 	%r7, %ntid.x;
	mov.u32 	%r8, %tid.x;
	mad.lo.s32 	%r1, %r6, %r7, %r8;
	setp.ge.s32 	%p1, %r1, %r5;
	@%p1 bra 	$L__BB5_7;
	cvta.to.global.u64 	%rd5, %rd2;
	cvta.to.global.u64 	%rd6, %rd4;
	cvta.to.global.u64 	%rd7, %rd3;
	mul.wide.s32 	%rd8, %r1, 32;
	add.s64 	%rd9, %rd6, %rd8;
	ld.global.u32 	%r9, [%rd9+4];
	mul.hi.s32 	%r10, %r9, 1759218605;
	shr.u32 	%r11, %r10, 31;
	shr.s32 	%r12, %r10, 12;
	add.s32 	%r13, %r12, %r11;
	ld.global.u32 	%r14, [%rd9+8];
	mul.hi.s32 	%r15, %r14, 1759218605;
	shr.u32 	%r16, %r15, 31;
	shr.s32 	%r17, %r15, 12;
	add.s32 	%r2, %r17, %r16;
	ld.global.u32 	%r18, [%rd9+16];
	ld.global.u32 	%r19, [%rd9+28];
	mul.wide.s32 	%rd10, %r19, %r18;
	mul.hi.s64 	%rd11, %rd10, 3777893186295716171;
	shr.s64 	%rd12, %rd11, 11;
	shr.u64 	%rd13, %rd11, 63;
	cvt.u32.u64 	%r20, %rd13;
	cvt.u32.u64 	%r21, %rd12;
	add.s32 	%r22, %r21, %r20;
	mul.lo.s32 	%r23, %r13, %r4;
	add.s32 	%r24, %r23, %r2;
	mul.wide.s32 	%rd14, %r24, 4;
	add.s64 	%rd15, %rd7, %rd14;
	ld.global.u32 	%r25, [%rd15];
	div.s32 	%r3, %r22, %r25;
	add.s64 	%rd16, %rd5, %rd14;
	neg.s32 	%r26, %r3;
	atom.global.add.u32 	%r27, [%rd16], %r26;
	sub.s32 	%r28, %r23, %r4;
	add.s32 	%r29, %r28, %r2;
	mul.wide.s32 	%rd17, %r29, 4;
	add.s64 	%rd1, %rd5, %rd17;
	shr.u32 	%r30, %r3, 31;
	add.s32 	%r31, %r3, %r30;
	shr.s32 	%r32, %r31, 1;
	atom.global.add.u32 	%r33, [%rd1], %r32;
	setp.lt.s32 	%p2, %r14, 10000;
	@%p2 bra 	$L__BB5_3;
	shr.s32 	%r39, %r3, 31;
	shr.u32 	%r40, %r39, 30;
	add.s32 	%r41, %r3, %r40;
	shr.s32 	%r42, %r41, 2;
	atom.global.add.u32 	%r43, [%rd1+-4], %r42;
	bra.uni 	$L__BB5_4;
$L__BB5_3:
	shr.s32 	%r34, %r3, 31;
	shr.u32 	%r35, %r34, 30;
	add.s32 	%r36, %r3, %r35;
	shr.s32 	%r37, %r36, 2;
	atom.global.add.u32 	%r38, [%rd1], %r37;
$L__BB5_4:
	add.s32 	%r44, %r4, -1;
	setp.ge.s32 	%p3, %r2, %r44;
	@%p3 bra 	$L__BB5_6;
	shr.s32 	%r50, %r3, 31;
	shr.u32 	%r51, %r50, 30;
	add.s32 	%r52, %r3, %r51;
	shr.s32 	%r53, %r52, 2;
	atom.global.add.u32 	%r54, [%rd1+4], %r53;
	bra.uni 	$L__BB5_7;
$L__BB5_6:
	shr.s32 	%r45, %r3, 31;
	shr.u32 	%r46, %r45, 30;
	add.s32 	%r47, %r3, %r46;
	shr.s32 	%r48, %r47, 2;
	atom.global.add.u32 	%r49, [%rd1], %r48;
$L__BB5_7:
	ret;

}
	// .globl	_Z10copiarFlowPiS_iii
.visible .entry _Z10copiarFlowPiS_iii(
	.param .u64 .ptr .align 1 _Z10copiarFlowPiS_iii_param_0,
	.param .u64 .ptr .align 1 _Z10copiarFlowPiS_iii_param_1,
	.param .u32 _Z10copiarFlowPiS_iii_param_2,
	.param .u32 _Z10copiarFlowPiS_iii_param_3,
	.param .u32 _Z10copiarFlowPiS_iii_param_4
)
{
	.reg .pred 	%p<4>;
	.reg .b32 	%r<15>;
	.reg .b64 	%rd<8>;

	ld.param.u64 	%rd1, [_Z10copiarFlowPiS_iii_param_0];
	ld.param.u64 	%rd2, [_Z10copiarFlowPiS_iii_param_1];
	ld.param.u32 	%r4, [_Z10copiarFlowPiS_iii_param_2];
	ld.param.u32 	%r5, [_Z10copiarFlowPiS_iii_param_3];
	ld.param.u32 	%r3, [_Z10copiarFlowPiS_iii_param_4];
	mov.u32 	%r6, %tid.x;
	mov.u32 	%r7, %ctaid.x;
	mov.u32 	%r8, %ntid.x;
	mad.lo.s32 	%r1, %r7, %r8, %r6;
	mov.u32 	%r9, %tid.y;
	mov.u32 	%r10, %ctaid.y;
	mov.u32 	%r11, %ntid.y;
	mad.lo.s32 	%r2, %r10, %r11, %r9;
	min.s32 	%r12, %r4, %r5;
	setp.le.s32 	%p1, %r12, %r2;
	setp.ge.s32 	%p2, %r1, %r3;
	or.pred  	%p3, %p1, %p2;
	@%p3 bra 	$L__BB6_2;
	cvta.to.global.u64 	%rd3, %rd2;
	cvta.to.global.u64 	%rd4, %rd1;
	mad.lo.s32 	%r13, %r3, %r2, %r1;
	mul.wide.s32 	%rd5, %r13, 4;
	add.s64 	%rd6, %rd3, %rd5;
	ld.global.u32 	%r14, [%rd6];
	add.s64 	%rd7, %rd4, %rd5;
	st.global.u32 	[%rd7], %r14;
$L__BB6_2:
	ret;

}
	// .globl	_Z8resetMaxPii
.visible .entry _Z8resetMaxPii(
	.param .u64 .ptr .align 1 _Z8resetMaxPii_param_0,
	.param .u32 _Z8resetMaxPii_param_1
)
{
	.reg .pred 	%p<2>;
	.reg .b32 	%r<7>;
	.reg .b64 	%rd<5>;

	ld.param.u64 	%rd1, [_Z8resetMaxPii_param_0];
	ld.param.u32 	%r2, [_Z8resetMaxPii_param_1];
	mov.u32 	%r3, %tid.x;
	mov.u32 	%r4, %ctaid.x;
	mov.u32 	%r5, %ntid.x;
	mad.lo.s32 	%r1, %r4, %r5, %r3;
	setp.ge.s32 	%p1, %r1, %r2;
	@%p1 bra 	$L__BB7_2;
	cvta.to.global.u64 	%rd2, %rd1;
	mul.wide.s32 	%rd3, %r1, 4;
	add.s64 	%rd4, %rd2, %rd3;
	mov.b32 	%r6, 0;
	st.global.u32 	[%rd4], %r6;
$L__BB7_2:
	ret;

}
	// .globl	_Z11almacenaMaxPiS_S_S_iiii
.visible .entry _Z11almacenaMaxPiS_S_S_iiii(
	.param .u64 .ptr .align 1 _Z11almacenaMaxPiS_S_S_iiii_param_0,
	.param .u64 .ptr .align 1 _Z11almacenaMaxPiS_S_S_iiii_param_1,
	.param .u64 .ptr .align 1 _Z11almacenaMaxPiS_S_S_iiii_param_2,
	.param .u64 .ptr .align 1 _Z11almacenaMaxPiS_S_S_iiii_param_3,
	.param .u32 _Z11almacenaMaxPiS_S_S_iiii_param_4,
	.param .u32 _Z11almacenaMaxPiS_S_S_iiii_param_5,
	.param .u32 _Z11almacenaMaxPiS_S_S_iiii_param_6,
	.param .u32 _Z11almacenaMaxPiS_S_S_iiii_param_7
)
{
	.reg .pred 	%p<16>;
	.reg .b32 	%r<78>;
	.reg .b64 	%rd<33>;

	ld.param.u64 	%rd6, [_Z11almacenaMaxPiS_S_S_iiii_param_0];
	ld.param.u64 	%rd7, [_Z11almacenaMaxPiS_S_S_iiii_param_1];
	ld.param.u64 	%rd9, [_Z11almacenaMaxPiS_S_S_iiii_param_2];
	ld.param.u64 	%rd8, [_Z11almacenaMaxPiS_S_S_iiii_param_3];
	ld.param.u32 	%r25, [_Z11almacenaMaxPiS_S_S_iiii_param_4];
	ld.param.u32 	%r22, [_Z11almacenaMaxPiS_S_S_iiii_param_5];
	ld.param.u32 	%r23, [_Z11almacenaMaxPiS_S_S_iiii_param_6];
	ld.param.u32 	%r24, [_Z11almacenaMaxPiS_S_S_iiii_param_7];
	cvta.to.global.u64 	%rd1, %rd9;
	mov.u32 	%r26, %tid.x;
	mov.u32 	%r27, %ctaid.x;
	mov.u32 	%r28, %ntid.x;
	mad.lo.s32 	%r1, %r27, %r28, %r26;
	mov.u32 	%r29, %tid.y;
	mov.u32 	%r30, %ctaid.y;
	mov.u32 	%r31, %ntid.y;
	mad.lo.s32 	%r32, %r30, %r31, %r29;
	shl.b32 	%r33, %r32, 3;
	add.s32 	%r2, %r24, %r33;
	setp.ge.s32 	%p1, %r2, %r25;
	setp.ge.s32 	%p2, %r1, %r22;
	or.pred  	%p3, %p2, %p1;
	setp.lt.s32 	%p4, %r2, %r24;
	or.pred  	%p5, %p4, %p3;
	@%p5 bra 	$L__BB8_10;
	shr.s32 	%r34, %r2, 31;
	shr.u32 	%r35, %r34, 29;
	add.s32 	%r36, %r2, %r35;
	and.b32  	%r37, %r36, -8;
	sub.s32 	%r38, %r2, %r37;
	shr.s32 	%r39, %r24, 31;
	shr.u32 	%r40, %r39, 29;
	add.s32 	%r41, %r24, %r40;
	and.b32  	%r42, %r41, -8;
	sub.s32 	%r43, %r24, %r42;
	setp.ne.s32 	%p6, %r38, %r43;
	setp.gt.s32 	%p7, %r2, %r23;
	or.pred  	%p8, %p7, %p6;
	setp.eq.s32 	%p9, %r2, 0;
	or.pred  	%p10, %p9, %p8;
	@%p10 bra 	$L__BB8_10;
	mul.lo.s32 	%r3, %r2, %r22;
	add.s32 	%r45, %r3, %r1;
	cvt.s64.s32 	%rd32, %r45;
	cvta.to.global.u64 	%rd10, %rd8;
	mul.wide.s32 	%rd11, %r45, 4;
	add.s64 	%rd12, %rd10, %rd11;
	ld.global.u32 	%r46, [%rd12];
	setp.ne.s32 	%p11, %r46, 0;
	mov.b32 	%r77, 0;
	@%p11 bra 	$L__BB8_9;
	setp.lt.s32 	%p12, %r1, 1;
	add.s32 	%r47, %r22, -1;
	setp.ge.s32 	%p13, %r1, %r47;
	shl.b64 	%rd13, %rd32, 2;
	add.s64 	%rd3, %rd1, %rd13;
	or.pred  	%p14, %p12, %p13;
	@%p14 bra 	$L__BB8_5;
	ld.global.u32 	%r55, [%rd3];
	sub.s32 	%r73, %r3, %r22;
	add.s32 	%r56, %r73, %r1;
	mul.wide.s32 	%rd20, %r56, 4;
	add.s64 	%rd21, %rd1, %rd20;
	ld.global.u32 	%r57, [%rd21];
	shl.b32 	%r58, %r57, 1;
	add.s32 	%r75, %r58, %r55;
	ld.global.u32 	%r76, [%rd21+-4];
	add.s32 	%r74, %r1, 1;
	mov.b32 	%r72, 5;
	bra.uni 	$L__BB8_8;
$L__BB8_5:
	setp.ne.s32 	%p15, %r1, 0;
	@%p15 bra 	$L__BB8_7;
	cvt.s64.s32 	%rd32, %r3;
	mul.wide.s32 	%rd16, %r3, 4;
	add.s64 	%rd17, %rd1, %rd16;
	ld.global.u32 	%r75, [%rd17];
	sub.s32 	%r73, %r3, %r22;
	mul.wide.s32 	%rd18, %r73, 4;
	add.s64 	%rd19, %rd1, %rd18;
	ld.global.u32 	%r53, [%rd19];
	shl.b32 	%r76, %r53, 1;
	mov.b32 	%r74, 1;
	mov.b32 	%r72, 4;
	bra.uni 	$L__BB8_8;
$L__BB8_7:
	ld.global.u32 	%r75, [%rd3];
	sub.s32 	%r73, %r3, %r22;
	add.s32 	%r49, %r73, %r1;
	mul.wide.s32 	%rd14, %r49, 4;
	add.s64 	%rd15, %rd1, %rd14;
	ld.global.u32 	%r50, [%rd15];
	shl.b32 	%r76, %r50, 1;
	add.s32 	%r74, %r1, -1;
	mov.b32 	%r72, 4;
$L__BB8_8:
	cvta.to.global.u64 	%rd22, %rd7;
	add.s32 	%r59, %r76, %r75;
	add.s32 	%r60, %r74, %r73;
	mul.wide.s32 	%rd23, %r60, 4;
	add.s64 	%rd24, %rd1, %rd23;
	ld.global.u32 	%r61, [%rd24];
	add.s32 	%r62, %r59, %r61;
	div.s32 	%r63, %r62, %r72;
	shl.b64 	%rd25, %rd32, 2;
	add.s64 	%rd26, %rd22, %rd25;
	st.global.u32 	[%rd26], %r63;
	ld.global.u32 	%r64, [%rd3];
	add.s64 	%rd28, %rd22, %rd13;
	ld.global.u32 	%r65, [%rd28];
	sub.s32 	%r66, %r64, %r65;
	abs.s32 	%r77, %r66;
$L__BB8_9:
	shr.s32 	%r70, %r36, 3;
	mad.lo.s32 	%r71, %r70, %r22, %r1;
	cvta.to.global.u64 	%rd29, %rd6;
	mul.wide.s32 	%rd30, %r71, 4;
	add.s64 	%rd31, %rd29, %rd30;
	st.global.u32 	[%rd31], %r77;
$L__BB8_10:
	ret;

}
	// .globl	_Z12reductionMaxPiiS_
.visible .entry _Z12reductionMaxPiiS_(
	.param .u64 .ptr .align 1 _Z12reductionMaxPiiS__param_0,
	.param .u32 _Z12reductionMaxPiiS__param_1,
	.param .u64 .ptr .align 1 _Z12reductionMaxPiiS__param_2
)
{
	.reg .pred 	%p<7>;
	.reg .b32 	%r<20>;
	.reg .b64 	%rd<7>;

	ld.param.u64 	%rd1, [_Z12reductionMaxPiiS__param_0];
	ld.param.u32 	%r8, [_Z12reductionMaxPiiS__param_1];
	ld.param.u64 	%rd2, [_Z12reductionMaxPiiS__param_2];
	mov.u32 	%r1, %tid.x;
	mov.u32 	%r9, %ctaid.x;
	mov.u32 	%r19, %ntid.x;
	mad.lo.s32 	%r3, %r9, %r19, %r1;
	setp.ge.s32 	%p1, %r3, %r8;
	shl.b32 	%r10, %r1, 2;
	mov.u32 	%r11, buffer;
	add.s32 	%r4, %r11, %r10;
	@%p1 bra 	$L__BB9_2;
	cvta.to.global.u64 	%rd3, %rd1;
	mul.wide.s32 	%rd4, %r3, 4;
	add.s64 	%rd5, %rd3, %rd4;
	ld.global.u32 	%r13, [%rd5];
	st.shared.u32 	[%r4], %r13;
	bra.uni 	$L__BB9_3;
$L__BB9_2:
	mov.b32 	%r12, 0;
	st.shared.u32 	[%r4], %r12;
$L__BB9_3:
	bar.sync 	0;
	setp.lt.u32 	%p2, %r19, 2;
	@%p2 bra 	$L__BB9_8;
$L__BB9_4:
	mov.u32 	%r5, %r19;
	shr.u32 	%r19, %r5, 1;
	setp.ge.u32 	%p3, %r1, %r19;
	@%p3 bra 	$L__BB9_7;
	ld.shared.u32 	%r14, [%r4];
	shl.b32 	%r15, %r19, 2;
	add.s32 	%r16, %r4, %r15;
	ld.shared.u32 	%r7, [%r16];
	setp.ge.s32 	%p4, %r14, %r7;
	@%p4 bra 	$L__BB9_7;
	st.shared.u32 	[%r4], %r7;
$L__BB9_7:
	bar.sync 	0;
	setp.gt.u32 	%p5, %r5, 3;
	@%p5 bra 	$L__BB9_4;
$L__BB9_8:
	setp.ne.s32 	%p6, %r1, 0;
	@%p6 bra 	$L__BB9_10;
	ld.shared.u32 	%r17, [buffer];
	cvta.to.global.u64 	%rd6, %rd2;
	atom.global.max.s32 	%r18, [%rd6], %r17;
$L__BB9_10:
	ret;

}


// ===== COMPILED SASS (sm_100) =====

	.target	sm_100

	.elftype	@"ET_EXEC"


//--------------------- .note.nv.tkinfo           --------------------------
	.section	.note.nv.tkinfo,"",@"SHT_NOTE"
	.sectionflags	@"SHF_NOTE_NV_TKINFO"
	.tkinfo
        /*0018*/ 	.word	0x00000002
        /*0030*/ 	.string	""
        /*0030*/ 	.string	"ptxas"
        /*0030*/ 	.string	"Cuda compilation tools, release 13.0, V13.0.88"
        /*0030*/ 	.string	"Build cuda_13.0.r13.0/compiler.36424714_0"
        /*0030*/ 	.string	"-arch sm_100 -m 64 "



//--------------------- .note.nv.cuinfo           --------------------------
	.section	.note.nv.cuinfo,"",@"SHT_NOTE"
	.sectionflags	@"SHF_NOTE_NV_CUINFO"
        /*0018*/ 	.short	0x0002
        /*001a*/ 	.short	0x0064
        /*001c*/ 	.short	0x0082
	.zero		2


//--------------------- .nv.info                  --------------------------
	.section	.nv.info,"",@"SHT_CUDA_INFO"
	.align	4


	//----- nvinfo : EIATTR_REGCOUNT
	.align		4
        /*0000*/ 	.byte	0x04, 0x2f
        /*0002*/ 	.short	(.L_1 - .L_0)
	.align		4
.L_0:
        /*0004*/ 	.word	index@(_Z5inletPiPdS0_iii)
        /*0008*/ 	.word	0x0000000d


	//----- nvinfo : EIATTR_FRAME_SIZE
	.align		4
.L_1:
        /*000c*/ 	.byte	0x04, 0x11
        /*000e*/ 	.short	(.L_3 - .L_2)
	.align		4
.L_2:
        /*0010*/ 	.word	index@(_Z5inletPiPdS0_iii)
        /*0014*/ 	.word	0x00000000


	//----- nvinfo : EIATTR_REGCOUNT
	.align		4
.L_3:
        /*0018*/ 	.byte	0x04, 0x2f
        /*001a*/ 	.short	(.L_5 - .L_4)
	.align		4
.L_4:
        /*001c*/ 	.word	index@(_Z7limpiarPiiii)
        /*0020*/ 	.word	0x00000008


	//----- nvinfo : EIATTR_FRAME_SIZE
	.align		4
.L_5:
        /*0024*/ 	.byte	0x04, 0x11
        /*0026*/ 	.short	(.L_7 - .L_6)
	.align		4
.L_6:
        /*0028*/ 	.word	index@(_Z7limpiarPiiii)
        /*002c*/ 	.word	0x00000000


	//----- nvinfo : EIATTR_REGCOUNT
	.align		4
.L_7:
        /*0030*/ 	.byte	0x04, 0x2f
        /*0032*/ 	.short	(.L_9 - .L_8)
	.align		4
.L_8:
        /*0034*/ 	.word	index@(_Z13moveParticlesPiP8Particleiii)
        /*0038*/ 	.word	0x00000020


	//----- nvinfo : EIATTR_FRAME_SIZE
	.align		4
.L_9:
        /*003c*/ 	.byte	0x04, 0x11
        /*003e*/ 	.short	(.L_11 - .L_10)
	.align		4
.L_10:
        /*0040*/ 	.word	index@($__internal_0_$__cuda_sm3x_div_rn_noftz_f32_slowpath)
        /*0044*/ 	.word	0x00000000


	//----- nvinfo : EIATTR_FRAME_SIZE
	.align		4
.L_11:
        /*0048*/ 	.byte	0x04, 0x11
        /*004a*/ 	.short	(.L_13 - .L_12)
	.align		4
.L_12:
        /*004c*/ 	.word	index@(_Z13moveParticlesPiP8Particleiii)
        /*0050*/ 	.word	0x00000000


	//----- nvinfo : EIATTR_REGCOUNT
	.align		4
.L_13:
        /*0054*/ 	.byte	0x04, 0x2f
        /*0056*/ 	.short	(.L_15 - .L_14)
	.align		4
.L_14:
        /*0058*/ 	.word	index@(_Z14moveParticles2PiP8Particleii)
        /*005c*/ 	.word	0x0000000c


	//----- nvinfo : EIATTR_FRAME_SIZE
	.align		4
.L_15:
        /*0060*/ 	.byte	0x04, 0x11
        /*0062*/ 	.short	(.L_17 - .L_16)
	.align		4
.L_16:
        /*0064*/ 	.word	index@(_Z14moveParticles2PiP8Particleii)
        /*0068*/ 	.word	0x00000000


	//----- nvinfo : EIATTR_REGCOUNT
	.align		4
.L_17:
        /*006c*/ 	.byte	0x04, 0x2f
        /*006e*/ 	.short	(.L_19 - .L_18)
	.align		4
.L_18:
        /*0070*/ 	.word	index@(_Z10updateFlowPiS_S_P8Particleii)
        /*0074*/ 	.word	0x00000016


	//----- nvinfo : EIATTR_FRAME_SIZE
	.align		4
.L_19:
        /*0078*/ 	.byte	0x04, 0x11
        /*007a*/ 	.short	(.L_21 - .L_20)
	.align		4
.L_20:
        /*007c*/ 	.word	index@(_Z10updateFlowPiS_S_P8Particleii)
        /*0080*/ 	.word	0x00000000


	//----- nvinfo : EIATTR_REGCOUNT
	.align		4
.L_21:
        /*0084*/ 	.byte	0x04, 0x2f
        /*0086*/ 	.short	(.L_23 - .L_22)
	.align		4
.L_22:
        /*0088*/ 	.word	index@(_Z11updateFlow2PiS_P8Particleii)
        /*008c*/ 	.word	0x00000015


	//----- nvinfo : EIATTR_FRAME_SIZE
	.align		4
.L_23:
        /*0090*/ 	.byte	0x04, 0x11
        /*0092*/ 	.short	(.L_25 - .L_24)
	.align		4
.L_24:
        /*0094*/ 	.word	index@(_Z11updateFlow2PiS_P8Particleii)
        /*0098*/ 	.word	0x00000000


	//----- nvinfo : EIATTR_REGCOUNT
	.align		4
.L_25:
        /*009c*/ 	.byte	0x04, 0x2f
        /*009e*/ 	.short	(.L_27 - .L_26)
	.align		4
.L_26:
        /*00a0*/ 	.word	index@(_Z10copiarFlowPiS_iii)
        /*00a4*/ 	.word	0x0000000a


	//----- nvinfo : EIATTR_FRAME_SIZE
	.align		4
.L_27:
        /*00a8*/ 	.byte	0x04, 0x11
        /*00aa*/ 	.short	(.L_29 - .L_28)
	.align		4
.L_28:
        /*00ac*/ 	.word	index@(_Z10copiarFlowPiS_iii)
        /*00b0*/ 	.word	0x00000000


	//----- nvinfo : EIATTR_REGCOUNT
	.align		4
.L_29:
        /*00b4*/ 	.byte	0x04, 0x2f
        /*00b6*/ 	.short	(.L_31 - .L_30)
	.align		4
.L_30:
        /*00b8*/ 	.word	index@(_Z8resetMaxPii)
        /*00bc*/ 	.word	0x00000008


	//----- nvinfo : EIATTR_FRAME_SIZE
	.align		4
.L_31:
        /*00c0*/ 	.byte	0x04, 0x11
        /*00c2*/ 	.short	(.L_33 - .L_32)
	.align		4
.L_32:
        /*00c4*/ 	.word	index@(_Z8resetMaxPii)
        /*00c8*/ 	.word	0x00000000


	//----- nvinfo : EIATTR_REGCOUNT
	.align		4
.L_33:
        /*00cc*/ 	.byte	0x04, 0x2f
        /*00ce*/ 	.short	(.L_35 - .L_34)
	.align		4
.L_34:
        /*00d0*/ 	.word	index@(_Z11almacenaMaxPiS_S_S_iiii)
        /*00d4*/ 	.word	0x00000019


	//----- nvinfo : EIATTR_FRAME_SIZE
	.align		4
.L_35:
        /*00d8*/ 	.byte	0x04, 0x11
        /*00da*/ 	.short	(.L_37 - .L_36)
	.align		4
.L_36:
        /*00dc*/ 	.word	index@(_Z11almacenaMaxPiS_S_S_iiii)
        /*00e0*/ 	.word	0x00000000


	//----- nvinfo : EIATTR_REGCOUNT
	.align		4
.L_37:
        /*00e4*/ 	.byte	0x04, 0x2f
        /*00e6*/ 	.short	(.L_39 - .L_38)
	.align		4
.L_38:
        /*00e8*/ 	.word	index@(_Z12reductionMaxPiiS_)
        /*00ec*/ 	.word	0x0000000a


	//----- nvinfo : EIATTR_FRAME_SIZE
	.align		4
.L_39:
        /*00f0*/ 	.byte	0x04, 0x11
        /*00f2*/ 	.short	(.L_41 - .L_40)
	.align		4
.L_40:
        /*00f4*/ 	.word	index@(_Z12reductionMaxPiiS_)
        /*00f8*/ 	.word	0x00000000


	//----- nvinfo : EIATTR_MIN_STACK_SIZE
	.align		4
.L_41:
        /*00fc*/ 	.byte	0x04, 0x12
        /*00fe*/ 	.short	(.L_43 - .L_42)
	.align		4
.L_42:
        /*0100*/ 	.word	index@(_Z12reductionMaxPiiS_)
        /*0104*/ 	.word	0x00000000


	//----- nvinfo : EIATTR_MIN_STACK_SIZE
	.align		4
.L_43:
        /*0108*/ 	.byte	0x04, 0x12
        /*010a*/ 	.short	(.L_45 - .L_44)
	.align		4
.L_44:
        /*010c*/ 	.word	index@(_Z11almacenaMaxPiS_S_S_iiii)
        /*0110*/ 	.word	0x00000000


	//----- nvinfo : EIATTR_MIN_STACK_SIZE
	.align		4
.L_45:
        /*0114*/ 	.byte	0x04, 0x12
        /*0116*/ 	.short	(.L_47 - .L_46)
	.align		4
.L_46:
        /*0118*/ 	.word	index@(_Z8resetMaxPii)
        /*011c*/ 	.word	0x00000000


	//----- nvinfo : EIATTR_MIN_STACK_SIZE
	.align		4
.L_47:
        /*0120*/ 	.byte	0x04, 0x12
        /*0122*/ 	.short	(.L_49 - .L_48)
	.align		4
.L_48:
        /*0124*/ 	.word	index@(_Z10copiarFlowPiS_iii)
        /*0128*/ 	.word	0x00000000


	//----- nvinfo : EIATTR_MIN_STACK_SIZE
	.align		4
.L_49:
        /*012c*/ 	.byte	0x04, 0x12
        /*012e*/ 	.short	(.L_51 - .L_50)
	.align		4
.L_50:
        /*0130*/ 	.word	index@(_Z11updateFlow2PiS_P8Particleii)
        /*0134*/ 	.word	0x00000000


	//----- nvinfo : EIATTR_MIN_STACK_SIZE
	.align		4
.L_51:
        /*0138*/ 	.byte	0x04, 0x12
        /*013a*/ 	.short	(.L_53 - .L_52)
	.align		4
.L_52:
        /*013c*/ 	.word	index@(_Z10updateFlowPiS_S_P8Particleii)
        /*0140*/ 	.word	0x00000000


	//----- nvinfo : EIATTR_MIN_STACK_SIZE
	.align		4
.L_53:
        /*0144*/ 	.byte	0x04, 0x12
        /*0146*/ 	.short	(.L_55 - .L_54)
	.align		4
.L_54:
        /*0148*/ 	.word	index@(_Z14moveParticles2PiP8Particleii)
        /*014c*/ 	.word	0x00000000


	//----- nvinfo : EIATTR_MIN_STACK_SIZE
	.align		4
.L_55:
        /*0150*/ 	.byte	0x04, 0x12
        /*0152*/ 	.short	(.L_57 - .L_56)
	.align		4
.L_56:
        /*0154*/ 	.word	index@(_Z13moveParticlesPiP8Particleiii)
        /*0158*/ 	.word	0x00000000


	//----- nvinfo : EIATTR_MIN_STACK_SIZE
	.align		4
.L_57:
        /*015c*/ 	.byte	0x04, 0x12
        /*015e*/ 	.short	(.L_59 - .L_58)
	.align		4
.L_58:
        /*0160*/ 	.word	index@(_Z7limpiarPiiii)
        /*0164*/ 	.word	0x00000000


	//----- nvinfo : EIATTR_MIN_STACK_SIZE
	.align		4
.L_59:
        /*0168*/ 	.byte	0x04, 0x12
        /*016a*/ 	.short	(.L_61 - .L_60)
	.align		4
.L_60:
        /*016c*/ 	.word	index@(_Z5inletPiPdS0_iii)
        /*0170*/ 	.word	0x00000000
.L_61:


//--------------------- .nv.compat                --------------------------
	.section	.nv.compat,"",@"SHT_CUDA_COMPAT_INFO"
	.align	4
        /*0000*/ 	.byte	0x02, 0x09, 0x00, 0x00, 0x02, 0x02, 0x01, 0x00, 0x02, 0x05, 0x05, 0x00, 0x03, 0x07, 0x01, 0x01
        /*0010*/ 	.byte	0x02, 0x03, 0x00, 0x00, 0x02, 0x06, 0x01, 0x00, 0x04, 0x0b, 0x08, 0x00, 0x01, 0x00, 0x00, 0x00
        /*0020*/ 	.byte	0x00, 0x00, 0x00, 0x00


//--------------------- .nv.info._Z12reductionMaxPiiS_ --------------------------
	.section	.nv.info._Z12reductionMaxPiiS_,"",@"SHT_CUDA_INFO"
	.sectionflags	@""
	.align	4


	//----- nvinfo : EIATTR_CUDA_API_VERSION
	.align		4
        /*0000*/ 	.byte	0x04, 0x37
        /*0002*/ 	.short	(.L_63 - .L_62)
.L_62:
        /*0004*/ 	.word	0x00000082


	//----- nvinfo : EIATTR_KPARAM_INFO
	.align		4
.L_63:
        /*0008*/ 	.byte	0x04, 0x17
        /*000a*/ 	.short	(.L_65 - .L_64)
.L_64:
        /*000c*/ 	.word	0x00000000
        /*0010*/ 	.short	0x0002
        /*0012*/ 	.short	0x0010
        /*0014*/ 	.byte	0x00, 0xf5, 0x21, 0x00


	//----- nvinfo : EIATTR_KPARAM_INFO
	.align		4
.L_65:
        /*0018*/ 	.byte	0x04, 0x17
        /*001a*/ 	.short	(.L_67 - .L_66)
.L_66:
        /*001c*/ 	.word	0x00000000
        /*0020*/ 	.short	0x0001
        /*0022*/ 	.short	0x0008
        /*0024*/ 	.byte	0x00, 0xf0, 0x11, 0x00


	//----- nvinfo : EIATTR_KPARAM_INFO
	.align		4
.L_67:
        /*0028*/ 	.byte	0x04, 0x17
        /*002a*/ 	.short	(.L_69 - .L_68)
.L_68:
        /*002c*/ 	.word	0x00000000
        /*0030*/ 	.short	0x0000
        /*0032*/ 	.short	0x0000
        /*0034*/ 	.byte	0x00, 0xf5, 0x21, 0x00


	//----- nvinfo : EIATTR_SPARSE_MMA_MASK
	.align		4
.L_69:
        /*0038*/ 	.byte	0x03, 0x50
        /*003a*/ 	.short	0x0000


	//----- nvinfo : EIATTR_MAXREG_COUNT
	.align		4
        /*003c*/ 	.byte	0x03, 0x1b
        /*003e*/ 	.short	0x00ff


	//----- nvinfo : EIATTR_NUM_BARRIERS
	.align		4
        /*0040*/ 	.byte	0x02, 0x4c
        /*0042*/ 	.byte	0x01
	.zero		1


	//----- nvinfo : EIATTR_MERCURY_ISA_VERSION
	.align		4
        /*0044*/ 	.byte	0x03, 0x5f
        /*0046*/ 	.short	0x0101


	//----- nvinfo : EIATTR_VRC_CTA_INIT_COUNT
	.align		4
        /*0048*/ 	.byte	0x02, 0x4a
	.zero		1
	.zero		1


	//----- nvinfo : EIATTR_EXIT_INSTR_OFFSETS
	.align		4
        /*004c*/ 	.byte	0x04, 0x1c
        /*004e*/ 	.short	(.L_71 - .L_70)


	//   ....[0]....
.L_70:
        /*0050*/ 	.word	0x00000230


	//   ....[1]....
        /*0054*/ 	.word	0x000002a0


	//----- nvinfo : EIATTR_CRS_STACK_SIZE
	.align		4
.L_71:
        /*0058*/ 	.byte	0x04, 0x1e
        /*005a*/ 	.short	(.L_73 - .L_72)
.L_72:
        /*005c*/ 	.word	0x00000000


	//----- nvinfo : EIATTR_CBANK_PARAM_SIZE
	.align		4
.L_73:
        /*0060*/ 	.byte	0x03, 0x19
        /*0062*/ 	.short	0x0018


	//----- nvinfo : EIATTR_PARAM_CBANK
	.align		4
        /*0064*/ 	.byte	0x04, 0x0a
        /*0066*/ 	.short	(.L_75 - .L_74)
	.align		4
.L_74:
        /*0068*/ 	.word	index@(.nv.constant0._Z12reductionMaxPiiS_)
        /*006c*/ 	.short	0x0380
        /*006e*/ 	.short	0x0018


	//----- nvinfo : EIATTR_SW_WAR
	.align		4
.L_75:
        /*0070*/ 	.byte	0x04, 0x36
        /*0072*/ 	.short	(.L_77 - .L_76)
.L_76:
        /*0074*/ 	.word	0x00000008
.L_77:


//--------------------- .nv.info._Z11almacenaMaxPiS_S_S_iiii --------------------------
	.section	.nv.info._Z11almacenaMaxPiS_S_S_iiii,"",@"SHT_CUDA_INFO"
	.sectionflags	@""
	.align	4


	//----- nvinfo : EIATTR_CUDA_API_VERSION
	.align		4
        /*0000*/ 	.byte	0x04, 0x37
        /*0002*/ 	.short	(.L_79 - .L_78)
.L_78:
        /*0004*/ 	.word	0x00000082


	//----- nvinfo : EIATTR_KPARAM_INFO
	.align		4
.L_79:
        /*0008*/ 	.byte	0x04, 0x17
        /*000a*/ 	.short	(.L_81 - .L_80)
.L_80:
        /*000c*/ 	.word	0x00000000
        /*0010*/ 	.short	0x0007
        /*0012*/ 	.short	0x002c
        /*0014*/ 	.byte	0x00, 0xf0, 0x11, 0x00


	//----- nvinfo : EIATTR_KPARAM_INFO
	.align		4
.L_81:
        /*0018*/ 	.byte	0x04, 0x17
        /*001a*/ 	.short	(.L_83 - .L_82)
.L_82:
        /*001c*/ 	.word	0x00000000
        /*0020*/ 	.short	0x0006
        /*0022*/ 	.short	0x0028
        /*0024*/ 	.byte	0x00, 0xf0, 0x11, 0x00


	//----- nvinfo : EIATTR_KPARAM_INFO
	.align		4
.L_83:
        /*0028*/ 	.byte	0x04, 0x17
        /*002a*/ 	.short	(.L_85 - .L_84)
.L_84:
        /*002c*/ 	.word	0x00000000
        /*0030*/ 	.short	0x0005
        /*0032*/ 	.short	0x0024
        /*0034*/ 	.byte	0x00, 0xf0, 0x11, 0x00


	//----- nvinfo : EIATTR_KPARAM_INFO
	.align		4
.L_85:
        /*0038*/ 	.byte	0x04, 0x17
        /*003a*/ 	.short	(.L_87 - .L_86)
.L_86:
        /*003c*/ 	.word	0x00000000
        /*0040*/ 	.short	0x0004
        /*0042*/ 	.short	0x0020
        /*0044*/ 	.byte	0x00, 0xf0, 0x11, 0x00


	//----- nvinfo : EIATTR_KPARAM_INFO
	.align		4
.L_87:
        /*0048*/ 	.byte	0x04, 0x17
        /*004a*/ 	.short	(.L_89 - .L_88)
.L_88:
        /*004c*/ 	.word	0x00000000
        /*0050*/ 	.short	0x0003
        /*0052*/ 	.short	0x0018
        /*0054*/ 	.byte	0x00, 0xf5, 0x21, 0x00


	//----- nvinfo : EIATTR_KPARAM_INFO
	.align		4
.L_89:
        /*0058*/ 	.byte	0x04, 0x17
        /*005a*/ 	.short	(.L_91 - .L_90)
.L_90:
        /*005c*/ 	.word	0x00000000
        /*0060*/ 	.short	0x0002
        /*0062*/ 	.short	0x0010
        /*0064*/ 	.byte	0x00, 0xf5, 0x21, 0x00


	//----- nvinfo : EIATTR_KPARAM_INFO
	.align		4
.L_91:
        /*0068*/ 	.byte	0x04, 0x17
        /*006a*/ 	.short	(.L_93 - .L_92)
.L_92:
        /*006c*/ 	.word	0x00000000
        /*0070*/ 	.short	0x0001
        /*0072*/ 	.short	0x0008
        /*0074*/ 	.byte	0x00, 0xf5, 0x21, 0x00


	//----- nvinfo : EIATTR_KPARAM_INFO
	.align		4
.L_93:
        /*0078*/ 	.byte	0x04, 0x17
        /*007a*/ 	.short	(.L_95 - .L_94)
.L_94:
        /*007c*/ 	.word	0x00000000
        /*0080*/ 	.short	0x0000
        /*0082*/ 	.short	0x0000
        /*0084*/ 	.byte	0x00, 0xf5, 0x21, 0x00


	//----- nvinfo : EIATTR_SPARSE_MMA_MASK
	.align		4
.L_95:
        /*0088*/ 	.byte	0x03, 0x50
        /*008a*/ 	.short	0x0000


	//----- nvinfo : EIATTR_MAXREG_COUNT
	.align		4
        /*008c*/ 	.byte	0x03, 0x1b
        /*008e*/ 	.short	0x00ff


	//----- nvinfo : EIATTR_MERCURY_ISA_VERSION
	.align		4
        /*0090*/ 	.byte	0x03, 0x5f
        /*0092*/ 	.short	0x0101


	//----- nvinfo : EIATTR_VRC_CTA_INIT_COUNT
	.align		4
        /*0094*/ 	.byte	0x02, 0x4a
	.zero		1
	.zero		1


	//----- nvinfo : EIATTR_EXIT_INSTR_OFFSETS
	.align		4
        /*0098*/ 	.byte	0x04, 0x1c
        /*009a*/ 	.short	(.L_97 - .L_96)


	//   ....[0]....
.L_96:
        /*009c*/ 	.word	0x000000f0


	//   ....[1]....
        /*00a0*/ 	.word	0x000001c0


	//   ....[2]....
        /*00a4*/ 	.word	0x00000860


	//----- nvinfo : EIATTR_CRS_STACK_SIZE
	.align		4
.L_97:
        /*00a8*/ 	.byte	0x04, 0x1e
        /*00aa*/ 	.short	(.L_99 - .L_98)
.L_98:
        /*00ac*/ 	.word	0x00000000


	//----- nvinfo : EIATTR_CBANK_PARAM_SIZE
	.align		4
.L_99:
        /*00b0*/ 	.byte	0x03, 0x19
        /*00b2*/ 	.short	0x0030


	//----- nvinfo : EIATTR_PARAM_CBANK
	.align		4
        /*00b4*/ 	.byte	0x04, 0x0a
        /*00b6*/ 	.short	(.L_101 - .L_100)
	.align		4
.L_100:
        /*00b8*/ 	.word	index@(.nv.constant0._Z11almacenaMaxPiS_S_S_iiii)
        /*00bc*/ 	.short	0x0380
        /*00be*/ 	.short	0x0030


	//----- nvinfo : EIATTR_SW_WAR
	.align		4
.L_101:
        /*00c0*/ 	.byte	0x04, 0x36
        /*00c2*/ 	.short	(.L_103 - .L_102)
.L_102:
        /*00c4*/ 	.word	0x00000008
.L_103:


//--------------------- .nv.info._Z8resetMaxPii   --------------------------
	.section	.nv.info._Z8resetMaxPii,"",@"SHT_CUDA_INFO"
	.sectionflags	@""
	.align	4


	//----- nvinfo : EIATTR_CUDA_API_VERSION
	.align		4
        /*0000*/ 	.byte	0x04, 0x37
        /*0002*/ 	.short	(.L_105 - .L_104)
.L_104:
        /*0004*/ 	.word	0x00000082


	//----- nvinfo : EIATTR_KPARAM_INFO
	.align		4
.L_105:
        /*0008*/ 	.byte	0x04, 0x17
        /*000a*/ 	.short	(.L_107 - .L_106)
.L_106:
        /*000c*/ 	.word	0x00000000
        /*0010*/ 	.short	0x0001
        /*0012*/ 	.short	0x0008
        /*0014*/ 	.byte	0x00, 0xf0, 0x11, 0x00


	//----- nvinfo : EIATTR_KPARAM_INFO
	.align		4
.L_107:
        /*0018*/ 	.byte	0x04, 0x17
        /*001a*/ 	.short	(.L_109 - .L_108)
.L_108:
        /*001c*/ 	.word	0x00000000
        /*0020*/ 	.short	0x0000
        /*0022*/ 	.short	0x0000
        /*0024*/ 	.byte	0x00, 0xf5, 0x21, 0x00


	//----- nvinfo : EIATTR_SPARSE_MMA_MASK
	.align		4
.L_109:
        /*0028*/ 	.byte	0x03, 0x50
        /*002a*/ 	.short	0x0000


	//----- nvinfo : EIATTR_MAXREG_COUNT
	.align		4
        /*002c*/ 	.byte	0x03, 0x1b
        /*002e*/ 	.short	0x00ff


	//----- nvinfo : EIATTR_MERCURY_ISA_VERSION
	.align		4
        /*0030*/ 	.byte	0x03, 0x5f
        /*0032*/ 	.short	0x0101


	//----- nvinfo : EIATTR_VRC_CTA_INIT_COUNT
	.align		4
        /*0034*/ 	.byte	0x02, 0x4a
	.zero		1
	.zero		1


	//----- nvinfo : EIATTR_EXIT_INSTR_OFFSETS
	.align		4
        /*0038*/ 	.byte	0x04, 0x1c
        /*003a*/ 	.short	(.L_111 - .L_110)


	//   ....[0]....
.L_110:
        /*003c*/ 	.word	0x00000070


	//   ....[1]....
        /*0040*/ 	.word	0x000000c0


	//----- nvinfo : EIATTR_CBANK_PARAM_SIZE
	.align		4
.L_111:
        /*0044*/ 	.byte	0x03, 0x19
        /*0046*/ 	.short	0x000c


	//----- nvinfo : EIATTR_PARAM_CBANK
	.align		4
        /*0048*/ 	.byte	0x04, 0x0a
        /*004a*/ 	.short	(.L_113 - .L_112)
	.align		4
.L_112:
        /*004c*/ 	.word	index@(.nv.constant0._Z8resetMaxPii)
        /*0050*/ 	.short	0x0380
        /*0052*/ 	.short	0x000c


	//----- nvinfo : EIATTR_SW_WAR
	.align		4
.L_113:
        /*0054*/ 	.byte	0x04, 0x36
        /*0056*/ 	.short	(.L_115 - .L_114)
.L_114:
        /*0058*/ 	.word	0x00000008
.L_115:


//--------------------- .nv.info._Z10copiarFlowPiS_iii --------------------------
	.section	.nv.info._Z10copiarFlowPiS_iii,"",@"SHT_CUDA_INFO"
	.sectionflags	@""
	.align	4


	//----- nvinfo : EIATTR_CUDA_API_VERSION
	.align		4
        /*0000*/ 	.byte	0x04, 0x37
        /*0002*/ 	.short	(.L_117 - .L_116)
.L_116:
        /*0004*/ 	.word	0x00000082


	//----- nvinfo : EIATTR_KPARAM_INFO
	.align		4
.L_117:
        /*0008*/ 	.byte	0x04, 0x17
        /*000a*/ 	.short	(.L_119 - .L_118)
.L_118:
        /*000c*/ 	.word	0x00000000
        /*0010*/ 	.short	0x0004
        /*0012*/ 	.short	0x0018
        /*0014*/ 	.byte	0x00, 0xf0, 0x11, 0x00


	//----- nvinfo : EIATTR_KPARAM_INFO
	.align		4
.L_119:
        /*0018*/ 	.byte	0x04, 0x17
        /*001a*/ 	.short	(.L_121 - .L_120)
.L_120:
        /*001c*/ 	.word	0x00000000
        /*0020*/ 	.short	0x0003
        /*0022*/ 	.short	0x0014
        /*0024*/ 	.byte	0x00, 0xf0, 0x11, 0x00


	//----- nvinfo : EIATTR_KPARAM_INFO
	.align		4
.L_121:
        /*0028*/ 	.byte	0x04, 0x17
        /*002a*/ 	.short	(.L_123 - .L_122)
.L_122:
        /*002c*/ 	.word	0x00000000
        /*0030*/ 	.short	0x0002
        /*0032*/ 	.short	0x0010
        /*0034*/ 	.byte	0x00, 0xf0, 0x11, 0x00


	//----- nvinfo : EIATTR_KPARAM_INFO
	.align		4
.L_123:
        /*0038*/ 	.byte	0x04, 0x17
        /*003a*/ 	.short	(.L_125 - .L_124)
.L_124:
        /*003c*/ 	.word	0x00000000
        /*0040*/ 	.short	0x0001
        /*0042*/ 	.short	0x0008
        /*0044*/ 	.byte	0x00, 0xf5, 0x21, 0x00


	//----- nvinfo : EIATTR_KPARAM_INFO
	.align		4
.L_125:
        /*0048*/ 	.byte	0x04, 0x17
        /*004a*/ 	.short	(.L_127 - .L_126)
.L_126:
        /*004c*/ 	.word	0x00000000
        /*0050*/ 	.short	0x0000
        /*0052*/ 	.short	0x0000
        /*0054*/ 	.byte	0x00, 0xf5, 0x21, 0x00


	//----- nvinfo : EIATTR_SPARSE_MMA_MASK
	.align		4
.L_127:
        /*0058*/ 	.byte	0x03, 0x50
        /*005a*/ 	.short	0x0000


	//----- nvinfo : EIATTR_MAXREG_COUNT
	.align		4
        /*005c*/ 	.byte	0x03, 0x1b
        /*005e*/ 	.short	0x00ff


	//----- nvinfo : EIATTR_MERCURY_ISA_VERSION
	.align		4
        /*0060*/ 	.byte	0x03, 0x5f
        /*0062*/ 	.short	0x0101


	//----- nvinfo : EIATTR_VRC_CTA_INIT_COUNT
	.align		4
        /*0064*/ 	.byte	0x02, 0x4a
	.zero		1
	.zero		1


	//----- nvinfo : EIATTR_EXIT_INSTR_OFFSETS
	.align		4
        /*0068*/ 	.byte	0x04, 0x1c
        /*006a*/ 	.short	(.L_129 - .L_128)


	//   ....[0]....
.L_128:
        /*006c*/ 	.word	0x000000f0


	//   ....[1]....
        /*0070*/ 	.word	0x00000180


	//----- nvinfo : EIATTR_CBANK_PARAM_SIZE
	.align		4
.L_129:
        /*0074*/ 	.byte	0x03, 0x19
        /*0076*/ 	.short	0x001c


	//----- nvinfo : EIATTR_PARAM_CBANK
	.align		4
        /*0078*/ 	.byte	0x04, 0x0a
        /*007a*/ 	.short	(.L_131 - .L_130)
	.align		4
.L_130:
        /*007c*/ 	.word	index@(.nv.constant0._Z10copiarFlowPiS_iii)
        /*0080*/ 	.short	0x0380
        /*0082*/ 	.short	0x001c


	//----- nvinfo : EIATTR_SW_WAR
	.align		4
.L_131:
        /*0084*/ 	.byte	0x04, 0x36
        /*0086*/ 	.short	(.L_133 - .L_132)
.L_132:
        /*0088*/ 	.word	0x00000008
.L_133:


//--------------------- .nv.info._Z11updateFlow2PiS_P8Particleii --------------------------
	.section	.nv.info._Z11updateFlow2PiS_P8Particleii,"",@"SHT_CUDA_INFO"
	.sectionflags	@""
	.align	4


	//----- nvinfo : EIATTR_CUDA_API_VERSION
	.align		4
        /*0000*/ 	.byte	0x04, 0x37
        /*0002*/ 	.short	(.L_135 - .L_134)
.L_134:
        /*0004*/ 	.word	0x00000082


	//----- nvinfo : EIATTR_KPARAM_INFO
	.align		4
.L_135:
        /*0008*/ 	.byte	0x04, 0x17
        /*000a*/ 	.short	(.L_137 - .L_136)
.L_136:
        /*000c*/ 	.word	0x00000000
        /*0010*/ 	.short	0x0004
        /*0012*/ 	.short	0x001c
        /*0014*/ 	.byte	0x00, 0xf0, 0x11, 0x00


	//----- nvinfo : EIATTR_KPARAM_INFO
	.align		4
.L_137:
        /*0018*/ 	.byte	0x04, 0x17
        /*001a*/ 	.short	(.L_139 - .L_138)
.L_138:
        /*001c*/ 	.word	0x00000000
        /*0020*/ 	.short	0x0003
        /*0022*/ 	.short	0x0018
        /*0024*/ 	.byte	0x00, 0xf0, 0x11, 0x00


	//----- nvinfo : EIATTR_KPARAM_INFO
	.align		4
.L_139:
        /*0028*/ 	.byte	0x04, 0x17
        /*002a*/ 	.short	(.L_141 - .L_140)
.L_140:
        /*002c*/ 	.word	0x00000000
        /*0030*/ 	.short	0x0002
        /*0032*/ 	.short	0x0010
        /*0034*/ 	.byte	0x00, 0xf5, 0x21, 0x00


	//----- nvinfo : EIATTR_KPARAM_INFO
	.align		4
.L_141:
        /*0038*/ 	.byte	0x04, 0x17
        /*003a*/ 	.short	(.L_143 - .L_142)
.L_142:
        /*003c*/ 	.word	0x00000000
        /*0040*/ 	.short	0x0001
        /*0042*/ 	.short	0x0008
        /*0044*/ 	.byte	0x00, 0xf5, 0x21, 0x00


	//----- nvinfo : EIATTR_KPARAM_INFO
	.align		4
.L_143:
        /*0048*/ 	.byte	0x04, 0x17
        /*004a*/ 	.short	(.L_145 - .L_144)
.L_144:
        /*004c*/ 	.word	0x00000000
        /*0050*/ 	.short	0x0000
        /*0052*/ 	.short	0x0000
        /*0054*/ 	.byte	0x00, 0xf5, 0x21, 0x00


	//----- nvinfo : EIATTR_SPARSE_MMA_MASK
	.align		4
.L_145:
        /*0058*/ 	.byte	0x03, 0x50
        /*005a*/ 	.short	0x0000


	//----- nvinfo : EIATTR_MAXREG_COUNT
	.align		4
        /*005c*/ 	.byte	0x03, 0x1b
        /*005e*/ 	.short	0x00ff


	//----- nvinfo : EIATTR_MERCURY_ISA_VERSION
	.align		4
        /*0060*/ 	.byte	0x03, 0x5f
        /*0062*/ 	.short	0x0101


	//----- nvinfo : EIATTR_VRC_CTA_INIT_COUNT
	.align		4
        /*0064*/ 	.byte	0x02, 0x4a
	.zero		1
	.zero		1


	//----- nvinfo : EIATTR_EXIT_INSTR_OFFSETS
	.align		4
        /*0068*/ 	.byte	0x04, 0x1c
        /*006a*/ 	.short	(.L_147 - .L_146)


	//   ....[0]....
.L_146:
        /*006c*/ 	.word	0x00000070


	//   ....[1]....
        /*0070*/ 	.word	0x000005f0


	//   ....[2]....
        /*0074*/ 	.word	0x00000610


	//----- nvinfo : EIATTR_CRS_STACK_SIZE
	.align		4
.L_147:
        /*0078*/ 	.byte	0x04, 0x1e
        /*007a*/ 	.short	(.L_149 - .L_148)
.L_148:
        /*007c*/ 	.word	0x00000000


	//----- nvinfo : EIATTR_CBANK_PARAM_SIZE
	.align		4
.L_149:
        /*0080*/ 	.byte	0x03, 0x19
        /*0082*/ 	.short	0x0020


	//----- nvinfo : EIATTR_PARAM_CBANK
	.align		4
        /*0084*/ 	.byte	0x04, 0x0a
        /*0086*/ 	.short	(.L_151 - .L_150)
	.align		4
.L_150:
        /*0088*/ 	.word	index@(.nv.constant0._Z11updateFlow2PiS_P8Particleii)
        /*008c*/ 	.short	0x0380
        /*008e*/ 	.short	0x0020


	//----- nvinfo : EIATTR_SW_WAR
	.align		4
.L_151:
        /*0090*/ 	.byte	0x04, 0x36
        /*0092*/ 	.short	(.L_153 - .L_152)
.L_152:
        /*0094*/ 	.word	0x00000008
.L_153:


//--------------------- .nv.info._Z10updateFlowPiS_S_P8Particleii --------------------------
	.section	.nv.info._Z10updateFlowPiS_S_P8Particleii,"",@"SHT_CUDA_INFO"
	.sectionflags	@""
	.align	4


	//----- nvinfo : EIATTR_CUDA_API_VERSION
	.align		4
        /*0000*/ 	.byte	0x04, 0x37
        /*0002*/ 	.short	(.L_155 - .L_154)
.L_154:
        /*0004*/ 	.word	0x00000082


	//----- nvinfo : EIATTR_KPARAM_INFO
	.align		4
.L_155:
        /*0008*/ 	.byte	0x04, 0x17
        /*000a*/ 	.short	(.L_157 - .L_156)
.L_156:
        /*000c*/ 	.word	0x00000000
        /*0010*/ 	.short	0x0005
        /*0012*/ 	.short	0x0024
        /*0014*/ 	.byte	0x00, 0xf0, 0x11, 0x00


	//----- nvinfo : EIATTR_KPARAM_INFO
	.align		4
.L_157:
        /*0018*/ 	.byte	0x04, 0x17
        /*001a*/ 	.short	(.L_159 - .L_158)
.L_158:
        /*001c*/ 	.word	0x00000000
        /*0020*/ 	.short	0x0004
        /*0022*/ 	.short	0x0020
        /*0024*/ 	.byte	0x00, 0xf0, 0x11, 0x00


	//----- nvinfo : EIATTR_KPARAM_INFO
	.align		4
.L_159:
        /*0028*/ 	.byte	0x04, 0x17
        /*002a*/ 	.short	(.L_161 - .L_160)
.L_160:
        /*002c*/ 	.word	0x00000000
        /*0030*/ 	.short	0x0003
        /*0032*/ 	.short	0x0018
        /*0034*/ 	.byte	0x00, 0xf5, 0x21, 0x00


	//----- nvinfo : EIATTR_KPARAM_INFO
	.align		4
.L_161:
        /*0038*/ 	.byte	0x04, 0x17
        /*003a*/ 	.short	(.L_163 - .L_162)
.L_162:
        /*003c*/ 	.word	0x00000000
        /*0040*/ 	.short	0x0002
        /*0042*/ 	.short	0x0010
        /*0044*/ 	.byte	0x00, 0xf5, 0x21, 0x00


	//----- nvinfo : EIATTR_KPARAM_INFO
	.align		4
.L_163:
        /*0048*/ 	.byte	0x04, 0x17
        /*004a*/ 	.short	(.L_165 - .L_164)
.L_164:
        /*004c*/ 	.word	0x00000000
        /*0050*/ 	.short	0x0001
        /*0052*/ 	.short	0x0008
        /*0054*/ 	.byte	0x00, 0xf5, 0x21, 0x00


	//----- nvinfo : EIATTR_KPARAM_INFO
	.align		4
.L_165:
        /*0058*/ 	.byte	0x04, 0x17
        /*005a*/ 	.short	(.L_167 - .L_166)
.L_166:
        /*005c*/ 	.word	0x00000000
        /*0060*/ 	.short	0x0000
        /*0062*/ 	.short	0x0000
        /*0064*/ 	.byte	0x00, 0xf5, 0x21, 0x00


	//----- nvinfo : EIATTR_SPARSE_MMA_MASK
	.align		4
.L_167:
        /*0068*/ 	.byte	0x03, 0x50
        /*006a*/ 	.short	0x0000


	//----- nvinfo : EIATTR_MAXREG_COUNT
	.align		4
        /*006c*/ 	.byte	0x03, 0x1b
        /*006e*/ 	.short	0x00ff


	//----- nvinfo : EIATTR_MERCURY_ISA_VERSION
	.align		4
        /*0070*/ 	.byte	0x03, 0x5f
        /*0072*/ 	.short	0x0101


	//----- nvinfo : EIATTR_VRC_CTA_INIT_COUNT
	.align		4
        /*0074*/ 	.byte	0x02, 0x4a
	.zero		1
	.zero		1


	//----- nvinfo : EIATTR_EXIT_INSTR_OFFSETS
	.align		4
        /*0078*/ 	.byte	0x04, 0x1c
        /*007a*/ 	.short	(.L_169 - .L_168)


	//   ....[0]....
.L_168:
        /*007c*/ 	.word	0x00000070


	//   ....[1]....
        /*0080*/ 	.word	0x000006d0


	//----- nvinfo : EIATTR_CRS_STACK_SIZE
	.align		4
.L_169:
        /*0084*/ 	.byte	0x04, 0x1e
        /*0086*/ 	.short	(.L_171 - .L_170)
.L_170:
        /*0088*/ 	.word	0x00000000


	//----- nvinfo : EIATTR_CBANK_PARAM_SIZE
	.align		4
.L_171:
        /*008c*/ 	.byte	0x03, 0x19
        /*008e*/ 	.short	0x0028


	//----- nvinfo : EIATTR_PARAM_CBANK
	.align		4
        /*0090*/ 	.byte	0x04, 0x0a
        /*0092*/ 	.short	(.L_173 - .L_172)
	.align		4
.L_172:
        /*0094*/ 	.word	index@(.nv.constant0._Z10updateFlowPiS_S_P8Particleii)
        /*0098*/ 	.short	0x0380
        /*009a*/ 	.short	0x0028


	//----- nvinfo : EIATTR_SW_WAR
	.align		4
.L_173:
        /*009c*/ 	.byte	0x04, 0x36
        /*009e*/ 	.short	(.L_175 - .L_174)
.L_174:
        /*00a0*/ 	.word	0x00000008
.L_175:


//--------------------- .nv.info._Z14moveParticles2PiP8Particleii --------------------------
	.section	.nv.info._Z14moveParticles2PiP8Particleii,"",@"SHT_CUDA_INFO"
	.sectionflags	@""
	.align	4


	//----- nvinfo : EIATTR_CUDA_API_VERSION
	.align		4
        /*0000*/ 	.byte	0x04, 0x37
        /*0002*/ 	.short	(.L_177 - .L_176)
.L_176:
        /*0004*/ 	.word	0x00000082


	//----- nvinfo : EIATTR_KPARAM_INFO
	.align		4
.L_177:
        /*0008*/ 	.byte	0x04, 0x17
        /*000a*/ 	.short	(.L_179 - .L_178)
.L_178:
        /*000c*/ 	.word	0x00000000
        /*0010*/ 	.short	0x0003
        /*0012*/ 	.short	0x0014
        /*0014*/ 	.byte	0x00, 0xf0, 0x11, 0x00


	//----- nvinfo : EIATTR_KPARAM_INFO
	.align		4
.L_179:
        /*0018*/ 	.byte	0x04, 0x17
        /*001a*/ 	.short	(.L_181 - .L_180)
.L_180:
        /*001c*/ 	.word	0x00000000
        /*0020*/ 	.short	0x0002
        /*0022*/ 	.short	0x0010
        /*0024*/ 	.byte	0x00, 0xf0, 0x11, 0x00


	//----- nvinfo : EIATTR_KPARAM_INFO
	.align		4
.L_181:
        /*0028*/ 	.byte	0x04, 0x17
        /*002a*/ 	.short	(.L_183 - .L_182)
.L_182:
        /*002c*/ 	.word	0x00000000
        /*0030*/ 	.short	0x0001
        /*0032*/ 	.short	0x0008
        /*0034*/ 	.byte	0x00, 0xf5, 0x21, 0x00


	//----- nvinfo : EIATTR_KPARAM_INFO
	.align		4
.L_183:
        /*0038*/ 	.byte	0x04, 0x17
        /*003a*/ 	.short	(.L_185 - .L_184)
.L_184:
        /*003c*/ 	.word	0x00000000
        /*0040*/ 	.short	0x0000
        /*0042*/ 	.short	0x0000
        /*0044*/ 	.byte	0x00, 0xf5, 0x21, 0x00


	//----- nvinfo : EIATTR_SPARSE_MMA_MASK
	.align		4
.L_185:
        /*0048*/ 	.byte	0x03, 0x50
        /*004a*/ 	.short	0x0000


	//----- nvinfo : EIATTR_MAXREG_COUNT
	.align		4
        /*004c*/ 	.byte	0x03, 0x1b
        /*004e*/ 	.short	0x00ff


	//----- nvinfo : EIATTR_MERCURY_ISA_VERSION
	.align		4
        /*0050*/ 	.byte	0x03, 0x5f
        /*0052*/ 	.short	0x0101


	//----- nvinfo : EIATTR_VRC_CTA_INIT_COUNT
	.align		4
        /*0054*/ 	.byte	0x02, 0x4a
	.zero		1
	.zero		1


	//----- nvinfo : EIATTR_EXIT_INSTR_OFFSETS
	.align		4
        /*0058*/ 	.byte	0x04, 0x1c
        /*005a*/ 	.short	(.L_187 - .L_186)


	//   ....[0]....
.L_186:
        /*005c*/ 	.word	0x00000070


	//   ....[1]....
        /*0060*/ 	.word	0x00000190


	//----- nvinfo : EIATTR_CBANK_PARAM_SIZE
	.align		4
.L_187:
        /*0064*/ 	.byte	0x03, 0x19
        /*0066*/ 	.short	0x0018


	//----- nvinfo : EIATTR_PARAM_CBANK
	.align		4
        /*0068*/ 	.byte	0x04, 0x0a
        /*006a*/ 	.short	(.L_189 - .L_188)
	.align		4
.L_188:
        /*006c*/ 	.word	index@(.nv.constant0._Z14moveParticles2PiP8Particleii)
        /*0070*/ 	.short	0x0380
        /*0072*/ 	.short	0x0018


	//----- nvinfo : EIATTR_SW_WAR
	.align		4
.L_189:
        /*0074*/ 	.byte	0x04, 0x36
        /*0076*/ 	.short	(.L_191 - .L_190)
.L_190:
        /*0078*/ 	.word	0x00000008
.L_191:


//--------------------- .nv.info._Z13moveParticlesPiP8Particleiii --------------------------
	.section	.nv.info._Z13moveParticlesPiP8Particleiii,"",@"SHT_CUDA_INFO"
	.sectionflags	@""
	.align	4


	//----- nvinfo : EIATTR_CUDA_API_VERSION
	.align		4
        /*0000*/ 	.byte	0x04, 0x37
        /*0002*/ 	.short	(.L_193 - .L_192)
.L_192:
        /*0004*/ 	.word	0x00000082


	//----- nvinfo : EIATTR_KPARAM_INFO
	.align		4
.L_193:
        /*0008*/ 	.byte	0x04, 0x17
        /*000a*/ 	.short	(.L_195 - .L_194)
.L_194:
        /*000c*/ 	.word	0x00000000
        /*0010*/ 	.short	0x0004
        /*0012*/ 	.short	0x0018
        /*0014*/ 	.byte	0x00, 0xf0, 0x11, 0x00


	//----- nvinfo : EIATTR_KPARAM_INFO
	.align		4
.L_195:
        /*0018*/ 	.byte	0x04, 0x17
        /*001a*/ 	.short	(.L_197 - .L_196)
.L_196:
        /*001c*/ 	.word	0x00000000
        /*0020*/ 	.short	0x0003
        /*0022*/ 	.short	0x0014
        /*0024*/ 	.byte	0x00, 0xf0, 0x11, 0x00


	//----- nvinfo : EIATTR_KPARAM_INFO
	.align		4
.L_197:
        /*0028*/ 	.byte	0x04, 0x17
        /*002a*/ 	.short	(.L_199 - .L_198)
.L_198:
        /*002c*/ 	.word	0x00000000
        /*0030*/ 	.short	0x0002
        /*0032*/ 	.short	0x0010
        /*0034*/ 	.byte	0x00, 0xf0, 0x11, 0x00


	//----- nvinfo : EIATTR_KPARAM_INFO
	.align		4
.L_199:
        /*0038*/ 	.byte	0x04, 0x17
        /*003a*/ 	.short	(.L_201 - .L_200)
.L_200:
        /*003c*/ 	.word	0x00000000
        /*0040*/ 	.short	0x0001
        /*0042*/ 	.short	0x0008
        /*0044*/ 	.byte	0x00, 0xf5, 0x21, 0x00


	//----- nvinfo : EIATTR_KPARAM_INFO
	.align		4
.L_201:
        /*0048*/ 	.byte	0x04, 0x17
        /*004a*/ 	.short	(.L_203 - .L_202)
.L_202:
        /*004c*/ 	.word	0x00000000
        /*0050*/ 	.short	0x0000
        /*0052*/ 	.short	0x0000
        /*0054*/ 	.byte	0x00, 0xf5, 0x21, 0x00


	//----- nvinfo : EIATTR_SPARSE_MMA_MASK
	.align		4
.L_203:
        /*0058*/ 	.byte	0x03, 0x50
        /*005a*/ 	.short	0x0000


	//----- nvinfo : EIATTR_MAXREG_COUNT
	.align		4
        /*005c*/ 	.byte	0x03, 0x1b
        /*005e*/ 	.short	0x00ff


	//----- nvinfo : EIATTR_MERCURY_ISA_VERSION
	.align		4
        /*0060*/ 	.byte	0x03, 0x5f
        /*0062*/ 	.short	0x0101


	//----- nvinfo : EIATTR_VRC_CTA_INIT_COUNT
	.align		4
        /*0064*/ 	.byte	0x02, 0x4a
	.zero		1
	.zero		1


	//----- nvinfo : EIATTR_EXIT_INSTR_OFFSETS
	.align		4
        /*0068*/ 	.byte	0x04, 0x1c
        /*006a*/ 	.short	(.L_205 - .L_204)


	//   ....[0]....
.L_204:
        /*006c*/ 	.word	0x00000070


	//   ....[1]....
        /*0070*/ 	.word	0x000000d0


	//   ....[2]....
        /*0074*/ 	.word	0x00000b80


	//----- nvinfo : EIATTR_CRS_STACK_SIZE
	.align		4
.L_205:
        /*0078*/ 	.byte	0x04, 0x1e
        /*007a*/ 	.short	(.L_207 - .L_206)
.L_206:
        /*007c*/ 	.word	0x00000000


	//----- nvinfo : EIATTR_CBANK_PARAM_SIZE
	.align		4
.L_207:
        /*0080*/ 	.byte	0x03, 0x19
        /*0082*/ 	.short	0x001c


	//----- nvinfo : EIATTR_PARAM_CBANK
	.align		4
        /*0084*/ 	.byte	0x04, 0x0a
        /*0086*/ 	.short	(.L_209 - .L_208)
	.align		4
.L_208:
        /*0088*/ 	.word	index@(.nv.constant0._Z13moveParticlesPiP8Particleiii)
        /*008c*/ 	.short	0x0380
        /*008e*/ 	.short	0x001c


	//----- nvinfo : EIATTR_SW_WAR
	.align		4
.L_209:
        /*0090*/ 	.byte	0x04, 0x36
        /*0092*/ 	.short	(.L_211 - .L_210)
.L_210:
        /*0094*/ 	.word	0x00000008
.L_211:


//--------------------- .nv.info._Z7limpiarPiiii  --------------------------
	.section	.nv.info._Z7limpiarPiiii,"",@"SHT_CUDA_INFO"
	.sectionflags	@""
	.align	4


	//----- nvinfo : EIATTR_CUDA_API_VERSION
	.align		4
        /*0000*/ 	.byte	0x04, 0x37
        /*0002*/ 	.short	(.L_213 - .L_212)
.L_212:
        /*0004*/ 	.word	0x00000082


	//----- nvinfo : EIATTR_KPARAM_INFO
	.align		4
.L_213:
        /*0008*/ 	.byte	0x04, 0x17
        /*000a*/ 	.short	(.L_215 - .L_214)
.L_214:
        /*000c*/ 	.word	0x00000000
        /*0010*/ 	.short	0x0003
        /*0012*/ 	.short	0x0010
        /*0014*/ 	.byte	0x00, 0xf0, 0x11, 0x00


	//----- nvinfo : EIATTR_KPARAM_INFO
	.align		4
.L_215:
        /*0018*/ 	.byte	0x04, 0x17
        /*001a*/ 	.short	(.L_217 - .L_216)
.L_216:
        /*001c*/ 	.word	0x00000000
        /*0020*/ 	.short	0x0002
        /*0022*/ 	.short	0x000c
        /*0024*/ 	.byte	0x00, 0xf0, 0x11, 0x00


	//----- nvinfo : EIATTR_KPARAM_INFO
	.align		4
.L_217:
        /*0028*/ 	.byte	0x04, 0x17
        /*002a*/ 	.short	(.L_219 - .L_218)
.L_218:
        /*002c*/ 	.word	0x00000000
        /*0030*/ 	.short	0x0001
        /*0032*/ 	.short	0x0008
        /*0034*/ 	.byte	0x00, 0xf0, 0x11, 0x00


	//----- nvinfo : EIATTR_KPARAM_INFO
	.align		4
.L_219:
        /*0038*/ 	.byte	0x04, 0x17
        /*003a*/ 	.short	(.L_221 - .L_220)
.L_220:
        /*003c*/ 	.word	0x00000000
        /*0040*/ 	.short	0x0000
        /*0042*/ 	.short	0x0000
        /*0044*/ 	.byte	0x00, 0xf5, 0x21, 0x00


	//----- nvinfo : EIATTR_SPARSE_MMA_MASK
	.align		4
.L_221:
        /*0048*/ 	.byte	0x03, 0x50
        /*004a*/ 	.short	0x0000


	//----- nvinfo : EIATTR_MAXREG_COUNT
	.align		4
        /*004c*/ 	.byte	0x03, 0x1b
        /*004e*/ 	.short	0x00ff


	//----- nvinfo : EIATTR_MERCURY_ISA_VERSION
	.align		4
        /*0050*/ 	.byte	0x03, 0x5f
        /*0052*/ 	.short	0x0101


	//----- nvinfo : EIATTR_VRC_CTA_INIT_COUNT
	.align		4
        /*0054*/ 	.byte	0x02, 0x4a
	.zero		1
	.zero		1


	//----- nvinfo : EIATTR_EXIT_INSTR_OFFSETS
	.align		4
        /*0058*/ 	.byte	0x04, 0x1c
        /*005a*/ 	.short	(.L_223 - .L_222)


	//   ....[0]....
.L_222:
        /*005c*/ 	.word	0x000000e0


	//   ....[1]....
        /*0060*/ 	.word	0x00000140


	//----- nvinfo : EIATTR_CBANK_PARAM_SIZE
	.align		4
.L_223:
        /*0064*/ 	.byte	0x03, 0x19
        /*0066*/ 	.short	0x0014


	//----- nvinfo : EIATTR_PARAM_CBANK
	.align		4
        /*0068*/ 	.byte	0x04, 0x0a
        /*006a*/ 	.short	(.L_225 - .L_224)
	.align		4
.L_224:
        /*006c*/ 	.word	index@(.nv.constant0._Z7limpiarPiiii)
        /*0070*/ 	.short	0x0380
        /*0072*/ 	.short	0x0014


	//----- nvinfo : EIATTR_SW_WAR
	.align		4
.L_225:
        /*0074*/ 	.byte	0x04, 0x36
        /*0076*/ 	.short	(.L_227 - .L_226)
.L_226:
        /*0078*/ 	.word	0x00000008
.L_227:


//--------------------- .nv.info._Z5inletPiPdS0_iii --------------------------
	.section	.nv.info._Z5inletPiPdS0_iii,"",@"SHT_CUDA_INFO"
	.sectionflags	@""
	.align	4


	//----- nvinfo : EIATTR_CUDA_API_VERSION
	.align		4
        /*0000*/ 	.byte	0x04, 0x37
        /*0002*/ 	.short	(.L_229 - .L_228)
.L_228:
        /*0004*/ 	.word	0x00000082


	//----- nvinfo : EIATTR_KPARAM_INFO
	.align		4
.L_229:
        /*0008*/ 	.byte	0x04, 0x17
        /*000a*/ 	.short	(.L_231 - .L_230)
.L_230:
        /*000c*/ 	.word	0x00000000
        /*0010*/ 	.short	0x0005
        /*0012*/ 	.short	0x0020
        /*0014*/ 	.byte	0x00, 0xf0, 0x11, 0x00


	//----- nvinfo : EIATTR_KPARAM_INFO
	.align		4
.L_231:
        /*0018*/ 	.byte	0x04, 0x17
        /*001a*/ 	.short	(.L_233 - .L_232)
.L_232:
        /*001c*/ 	.word	0x00000000
        /*0020*/ 	.short	0x0004
        /*0022*/ 	.short	0x001c
        /*0024*/ 	.byte	0x00, 0xf0, 0x11, 0x00


	//----- nvinfo : EIATTR_KPARAM_INFO
	.align		4
.L_233:
        /*0028*/ 	.byte	0x04, 0x17
        /*002a*/ 	.short	(.L_235 - .L_234)
.L_234:
        /*002c*/ 	.word	0x00000000
        /*0030*/ 	.short	0x0003
        /*0032*/ 	.short	0x0018
        /*0034*/ 	.byte	0x00, 0xf0, 0x11, 0x00


	//----- nvinfo : EIATTR_KPARAM_INFO
	.align		4
.L_235:
        /*0038*/ 	.byte	0x04, 0x17
        /*003a*/ 	.short	(.L_237 - .L_236)
.L_236:
        /*003c*/ 	.word	0x00000000
        /*0040*/ 	.short	0x0002
        /*0042*/ 	.short	0x0010
        /*0044*/ 	.byte	0x00, 0xf5, 0x21, 0x00


	//----- nvinfo : EIATTR_KPARAM_INFO
	.align		4
.L_237:
        /*0048*/ 	.byte	0x04, 0x17
        /*004a*/ 	.short	(.L_239 - .L_238)
.L_238:
        /*004c*/ 	.word	0x00000000
        /*0050*/ 	.short	0x0001
        /*0052*/ 	.short	0x0008
        /*0054*/ 	.byte	0x00, 0xf5, 0x21, 0x00


	//----- nvinfo : EIATTR_KPARAM_INFO
	.align		4
.L_239:
        /*0058*/ 	.byte	0x04, 0x17
        /*005a*/ 	.short	(.L_241 - .L_240)
.L_240:
        /*005c*/ 	.word	0x00000000
        /*0060*/ 	.short	0x0000
        /*0062*/ 	.short	0x0000
        /*0064*/ 	.byte	0x00, 0xf5, 0x21, 0x00


	//----- nvinfo : EIATTR_SPARSE_MMA_MASK
	.align		4
.L_241:
        /*0068*/ 	.byte	0x03, 0x50
        /*006a*/ 	.short	0x0000


	//----- nvinfo : EIATTR_MAXREG_COUNT
	.align		4
        /*006c*/ 	.byte	0x03, 0x1b
        /*006e*/ 	.short	0x00ff


	//----- nvinfo : EIATTR_MERCURY_ISA_VERSION
	.align		4
        /*0070*/ 	.byte	0x03, 0x5f
        /*0072*/ 	.short	0x0101


	//----- nvinfo : EIATTR_VRC_CTA_INIT_COUNT
	.align		4
        /*0074*/ 	.byte	0x02, 0x4a
	.zero		1
	.zero		1


	//----- nvinfo : EIATTR_EXIT_INSTR_OFFSETS
	.align		4
        /*0078*/ 	.byte	0x04, 0x1c
        /*007a*/ 	.short	(.L_243 - .L_242)


	//   ....[0]....
.L_242:
        /*007c*/ 	.word	0x00000070


	//   ....[1]....
        /*0080*/ 	.word	0x000002f0


	//----- nvinfo : EIATTR_CBANK_PARAM_SIZE
	.align		4
.L_243:
        /*0084*/ 	.byte	0x03, 0x19
        /*0086*/ 	.short	0x0024


	//----- nvinfo : EIATTR_PARAM_CBANK
	.align		4
        /*0088*/ 	.byte	0x04, 0x0a
        /*008a*/ 	.short	(.L_245 - .L_244)
	.align		4
.L_244:
        /*008c*/ 	.word	index@(.nv.constant0._Z5inletPiPdS0_iii)
        /*0090*/ 	.short	0x0380
        /*0092*/ 	.short	0x0024


	//----- nvinfo : EIATTR_SW_WAR
	.align		4
.L_245:
        /*0094*/ 	.byte	0x04, 0x36
        /*0096*/ 	.short	(.L_247 - .L_246)
.L_246:
        /*0098*/ 	.word	0x00000008
.L_247:


//--------------------- .nv.callgraph             --------------------------
	.section	.nv.callgraph,"",@"SHT_CUDA_CALLGRAPH"
	.align	4
	.sectionentsize	8
	.align		4
        /*0000*/ 	.word	0x00000000
	.align		4
        /*0004*/ 	.word	0xffffffff
	.align		4
        /*0008*/ 	.word	0x00000000
	.align		4
        /*000c*/ 	.word	0xfffffffe
	.align		4
        /*0010*/ 	.word	0x00000000
	.align		4
        /*0014*/ 	.word	0xfffffffd
	.align		4
        /*0018*/ 	.word	0x00000000
	.align		4
        /*001c*/ 	.word	0xfffffffc


//--------------------- .text._Z12reductionMaxPiiS_ --------------------------
	.section	.text._Z12reductionMaxPiiS_,"ax",@progbits
	.align	128
        .global         _Z12reductionMaxPiiS_
        .type           _Z12reductionMaxPiiS_,@function
        .size           _Z12reductionMaxPiiS_,(.L_x_47 - _Z12reductionMaxPiiS_)
        .other          _Z12reductionMaxPiiS_,@"STO_CUDA_ENTRY STV_DEFAULT"
_Z12reductionMaxPiiS_:
.text._Z12reductionMaxPiiS_:
[----:B------:R-:W-:Y:S01]  /*0000*/  LDC R1, c[0x0][0x37c] ;  /* 0x0000df00ff017b82 */ /* 0x000fe20000000800 */
[----:B------:R-:W0:Y:S07]  /*0010*/  S2R R4, SR_TID.X ;  /* 0x0000000000047919 */ /* 0x000e2e0000002100 */
[----:B------:R-:W0:Y:S01]  /*0020*/  S2UR UR4, SR_CTAID.X ;  /* 0x00000000000479c3 */ /* 0x000e220000002500 */
[----:B------:R-:W1:Y:S01]  /*0030*/  LDCU UR5, c[0x0][0x388] ;  /* 0x00007100ff0577ac */ /* 0x000e620008000800 */
[----:B------:R-:W2:Y:S06]  /*0040*/  LDCU.64 UR6, c[0x0][0x358] ;  /* 0x00006b00ff0677ac */ /* 0x000eac0008000a00 */
[----:B------:R-:W0:Y:S02]  /*0050*/  LDC R7, c[0x0][0x360] ;  /* 0x0000d800ff077b82 */ /* 0x000e240000000800 */
[----:B0-----:R-:W-:-:S05]  /*0060*/  IMAD R5, R7, UR4, R4 ;  /* 0x0000000407057c24 */ /* 0x001fca000f8e0204 */
[----:B-1----:R-:W-:-:S13]  /*0070*/  ISETP.GE.AND P0, PT, R5, UR5, PT ;  /* 0x0000000505007c0c */ /* 0x002fda000bf06270 */
[----:B------:R-:W0:Y:S02]  /*0080*/  @!P0 LDC.64 R2, c[0x0][0x380] ;  /* 0x0000e000ff028b82 */ /* 0x000e240000000a00 */
[----:B0-----:R-:W-:-:S06]  /*0090*/  @!P0 IMAD.WIDE R2, R5, 0x4, R2 ;  /* 0x0000000405028825 */ /* 0x001fcc00078e0202 */
[----:B--2---:R-:W2:Y:S01]  /*00a0*/  @!P0 LDG.E R3, desc[UR6][R2.64] ;  /* 0x0000000602038981 */ /* 0x004ea2000c1e1900 */
[----:B------:R-:W0:Y:S01]  /*00b0*/  S2UR UR5, SR_CgaCtaId ;  /* 0x00000000000579c3 */ /* 0x000e220000008800 */
[----:B------:R-:W-:Y:S02]  /*00c0*/  UMOV UR4, 0x400 ;  /* 0x0000040000047882 */ /* 0x000fe40000000000 */
[----:B0-----:R-:W-:-:S06]  /*00d0*/  ULEA UR4, UR5, UR4, 0x18 ;  /* 0x0000000405047291 */ /* 0x001fcc000f8ec0ff */
[----:B------:R-:W-:-:S05]  /*00e0*/  LEA R0, R4, UR4, 0x2 ;  /* 0x0000000404007c11 */ /* 0x000fca000f8e10ff */
[----:B--2---:R0:W-:Y:S04]  /*00f0*/  @!P0 STS [R0], R3 ;  /* 0x0000000300008388 */ /* 0x0041e80000000800 */
[----:B------:R0:W-:Y:S01]  /*0100*/  @P0 STS [R0], RZ ;  /* 0x000000ff00000388 */ /* 0x0001e20000000800 */
[----:B------:R-:W-:Y:S01]  /*0110*/  BAR.SYNC.DEFER_BLOCKING 0x0 ;  /* 0x0000000000007b1d */ /* 0x000fe20000010000 */
[----:B------:R-:W-:-:S13]  /*0120*/  ISETP.GE.U32.AND P0, PT, R7, 0x2, PT ;  /* 0x000000020700780c */ /* 0x000fda0003f06070 */
[----:B0-----:R-:W-:Y:S05]  /*0130*/  @!P0 BRA `(.L_x_0) ;  /* 0x0000000000388947 */ /* 0x001fea0003800000 */
.L_x_3:
[--C-:B------:R-:W-:Y:S01]  /*0140*/  IMAD.MOV.U32 R5, RZ, RZ, R7.reuse ;  /* 0x000000ffff057224 */ /* 0x100fe200078e0007 */
[----:B------:R-:W-:Y:S01]  /*0150*/  SHF.R.U32.HI R7, RZ, 0x1, R7 ;  /* 0x00000001ff077819 */ /* 0x000fe20000011607 */
[----:B------:R-:W-:Y:S03]  /*0160*/  BSSY.RECONVERGENT B0, `(.L_x_1) ;  /* 0x0000008000007945 */ /* 0x000fe60003800200 */
[----:B------:R-:W-:-:S13]  /*0170*/  ISETP.GE.U32.AND P0, PT, R4, R7, PT ;  /* 0x000000070400720c */ /* 0x000fda0003f06070 */
[----:B0-----:R-:W-:Y:S05]  /*0180*/  @P0 BRA `(.L_x_2) ;  /* 0x0000000000140947 */ /* 0x001fea0003800000 */
[----:B------:R-:W-:Y:S01]  /*0190*/  IMAD R3, R7, 0x4, R0 ;  /* 0x0000000407037824 */ /* 0x000fe200078e0200 */
[----:B------:R-:W-:Y:S05]  /*01a0*/  LDS R2, [R0] ;  /* 0x0000000000027984 */ /* 0x000fea0000000800 */
[----:B------:R-:W0:Y:S02]  /*01b0*/  LDS R3, [R3] ;  /* 0x0000000003037984 */ /* 0x000e240000000800 */
[----:B0-----:R-:W-:-:S13]  /*01c0*/  ISETP.GE.AND P0, PT, R2, R3, PT ;  /* 0x000000030200720c */ /* 0x001fda0003f06270 */
[----:B------:R0:W-:Y:S02]  /*01d0*/  @!P0 STS [R0], R3 ;  /* 0x0000000300008388 */ /* 0x0001e40000000800 */
.L_x_2:
[----:B------:R-:W-:Y:S05]  /*01e0*/  BSYNC.RECONVERGENT B0 ;  /* 0x0000000000007941 */ /* 0x000fea0003800200 */
.L_x_1:
[----:B------:R-:W-:Y:S01]  /*01f0*/  BAR.SYNC.DEFER_BLOCKING 0x0 ;  /* 0x0000000000007b1d */ /* 0x000fe20000010000 */
[----:B------:R-:W-:-:S13]  /*0200*/  ISETP.GT.U32.AND P0, PT, R5, 0x3, PT ;  /* 0x000000030500780c */ /* 0x000fda0003f04070 */
[----:B------:R-:W-:Y:S05]  /*0210*/  @P0 BRA `(.L_x_3) ;  /* 0xfffffffc00c80947 */ /* 0x000fea000383ffff */
.L_x_0:
[----:B------:R-:W-:-:S13]  /*0220*/  ISETP.NE.AND P0, PT, R4, RZ, PT ;  /* 0x000000ff0400720c */ /* 0x000fda0003f05270 */
[----:B------:R-:W-:Y:S05]  /*0230*/  @P0 EXIT ;  /* 0x000000000000094d */ /* 0x000fea0003800000 */
[----:B------:R-:W1:Y:S01]  /*0240*/  S2UR UR5, SR_CgaCtaId ;  /* 0x00000000000579c3 */ /* 0x000e620000008800 */
[----:B------:R-:W-:-:S07]  /*0250*/  UMOV UR4, 0x400 ;  /* 0x0000040000047882 */ /* 0x000fce0000000000 */
[----:B0-----:R-:W0:Y:S01]  /*0260*/  LDC.64 R2, c[0x0][0x390] ;  /* 0x0000e400ff027b82 */ /* 0x001e220000000a00 */
[----:B-1----:R-:W-:-:S09]  /*0270*/  ULEA UR4, UR5, UR4, 0x18 ;  /* 0x0000000405047291 */ /* 0x002fd2000f8ec0ff */
[----:B------:R-:W0:Y:S04]  /*0280*/  LDS R5, [UR4] ;  /* 0x00000004ff057984 */ /* 0x000e280008000800 */
[----:B0-----:R-:W-:Y:S01]  /*0290*/  REDG.E.MAX.S32.STRONG.GPU desc[UR6][R2.64], R5 ;  /* 0x000000050200798e */ /* 0x001fe2000d12e306 */
[----:B------:R-:W-:Y:S05]  /*02a0*/  EXIT ;  /* 0x000000000000794d */ /* 0x000fea0003800000 */
.L_x_4:
[----:B------:R-:W-:-:S00]  /*02b0*/  BRA `(.L_x_4) ;  /* 0xfffffffc00fc7947 */ /* 0x000fc0000383ffff */
[----:B------:R-:W-:-:S00]  /*02c0*/  NOP ;  /* 0x0000000000007918 */ /* 0x000fc00000000000 */
        /* <DEDUP_REMOVED lines=11> */
.L_x_47:


//--------------------- .text._Z11almacenaMaxPiS_S_S_iiii --------------------------
	.section	.text._Z11almacenaMaxPiS_S_S_iiii,"ax",@progbits
	.align	128
        .global         _Z11almacenaMaxPiS_S_S_iiii
        .type           _Z11almacenaMaxPiS_S_S_iiii,@function
        .size           _Z11almacenaMaxPiS_S_S_iiii,(.L_x_48 - _Z11almacenaMaxPiS_S_S_iiii)
        .other          _Z11almacenaMaxPiS_S_S_iiii,@"STO_CUDA_ENTRY STV_DEFAULT"
_Z11almacenaMaxPiS_S_S_iiii:
.text._Z11almacenaMaxPiS_S_S_iiii:
[----:B------:R-:W-:Y:S01]  /*0000*/  LDC R1, c[0x0][0x37c] ;  /* 0x0000df00ff017b82 */ /* 0x000fe20000000800 */
[----:B------:R-:W0:Y:S07]  /*0010*/  S2R R0, SR_TID.Y ;  /* 0x0000000000007919 */ /* 0x000e2e0000002200 */
[----:B------:R-:W1:Y:S01]  /*0020*/  LDC R3, c[0x0][0x360] ;  /* 0x0000d800ff037b82 */ /* 0x000e620000000800 */
[----:B------:R-:W2:Y:S01]  /*0030*/  LDCU UR6, c[0x0][0x3ac] ;  /* 0x00007580ff0677ac */ /* 0x000ea20008000800 */
[----:B------:R-:W1:Y:S01]  /*0040*/  S2R R2, SR_TID.X ;  /* 0x0000000000027919 */ /* 0x000e620000002100 */
[----:B------:R-:W3:Y:S05]  /*0050*/  LDCU.64 UR8, c[0x0][0x3a0] ;  /* 0x00007400ff0877ac */ /* 0x000eea0008000a00 */
[----:B------:R-:W0:Y:S08]  /*0060*/  S2UR UR5, SR_CTAID.Y ;  /* 0x00000000000579c3 */ /* 0x000e300000002600 */
[----:B------:R-:W0:Y:S08]  /*0070*/  LDC R5, c[0x0][0x364] ;  /* 0x0000d900ff057b82 */ /* 0x000e300000000800 */
[----:B------:R-:W1:Y:S01]  /*0080*/  S2UR UR4, SR_CTAID.X ;  /* 0x00000000000479c3 */ /* 0x000e620000002500 */
[----:B0-----:R-:W-:-:S05]  /*0090*/  IMAD R0, R5, UR5, R0 ;  /* 0x0000000505007c24 */ /* 0x001fca000f8e0200 */
[----:B--2---:R-:W-:Y:S01]  /*00a0*/  LEA R11, R0, UR6, 0x3 ;  /* 0x00000006000b7c11 */ /* 0x004fe2000f8e18ff */
[----:B-1----:R-:W-:-:S03]  /*00b0*/  IMAD R0, R3, UR4, R2 ;  /* 0x0000000403007c24 */ /* 0x002fc6000f8e0202 */
[----:B---3--:R-:W-:-:S04]  /*00c0*/  ISETP.GE.AND P0, PT, R11, UR8, PT ;  /* 0x000000080b007c0c */ /* 0x008fc8000bf06270 */
[----:B------:R-:W-:-:S04]  /*00d0*/  ISETP.GE.OR P0, PT, R0, UR9, P0 ;  /* 0x0000000900007c0c */ /* 0x000fc80008706670 */
[----:B------:R-:W-:-:S13]  /*00e0*/  ISETP.LT.OR P0, PT, R11, UR6, P0 ;  /* 0x000000060b007c0c */ /* 0x000fda0008701670 */
[----:B------:R-:W-:Y:S05]  /*00f0*/  @P0 EXIT ;  /* 0x000000000000094d */ /* 0x000fea0003800000 */
[----:B------:R-:W-:Y:S01]  /*0100*/  USHF.R.S32.HI UR4, URZ, 0x1f, UR6 ;  /* 0x0000001fff047899 */ /* 0x000fe20008011406 */
[----:B------:R-:W-:Y:S01]  /*0110*/  SHF.R.S32.HI R6, RZ, 0x1f, R11 ;  /* 0x0000001fff067819 */ /* 0x000fe2000001140b */
[----:B------:R-:W0:Y:S03]  /*0120*/  LDCU UR5, c[0x0][0x3a8] ;  /* 0x00007500ff0577ac */ /* 0x000e260008000800 */
[----:B------:R-:W-:Y:S01]  /*0130*/  LEA.HI R6, R6, R11, RZ, 0x3 ;  /* 0x0000000b06067211 */ /* 0x000fe200078f18ff */
[----:B------:R-:W-:-:S03]  /*0140*/  ULEA.HI UR4, UR4, UR6, URZ, 0x3 ;  /* 0x0000000604047291 */ /* 0x000fc6000f8f18ff */
[----:B------:R-:W-:Y:S01]  /*0150*/  LOP3.LUT R2, R6, 0xfffffff8, RZ, 0xc0, !PT ;  /* 0xfffffff806027812 */ /* 0x000fe200078ec0ff */
[----:B------:R-:W-:-:S04]  /*0160*/  ULOP3.LUT UR4, UR4, 0xfffffff8, URZ, 0xc0, !UPT ;  /* 0xfffffff804047892 */ /* 0x000fc8000f8ec0ff */
[----:B------:R-:W-:Y:S01]  /*0170*/  UIADD3 UR4, UPT, UPT, -UR4, UR6, URZ ;  /* 0x0000000604047290 */ /* 0x000fe2000fffe1ff */
[----:B------:R-:W-:-:S05]  /*0180*/  IMAD.IADD R2, R11, 0x1, -R2 ;  /* 0x000000010b027824 */ /* 0x000fca00078e0a02 */
[----:B------:R-:W-:-:S04]  /*0190*/  ISETP.NE.AND P0, PT, R2, UR4, PT ;  /* 0x0000000402007c0c */ /* 0x000fc8000bf05270 */
[----:B0-----:R-:W-:-:S04]  /*01a0*/  ISETP.GT.OR P0, PT, R11, UR5, P0 ;  /* 0x000000050b007c0c */ /* 0x001fc80008704670 */
[----:B------:R-:W-:-:S13]  /*01b0*/  ISETP.EQ.OR P0, PT, R11, RZ, P0 ;  /* 0x000000ff0b00720c */ /* 0x000fda0000702670 */
[----:B------:R-:W-:Y:S05]  /*01c0*/  @P0 EXIT ;  /* 0x000000000000094d */ /* 0x000fea0003800000 */
[----:B------:R-:W0:Y:S01]  /*01d0*/  LDC.64 R4, c[0x0][0x398] ;  /* 0x0000e600ff047b82 */ /* 0x000e220000000a00 */
[----:B------:R-:W1:Y:S01]  /*01e0*/  LDCU.64 UR6, c[0x0][0x358] ;  /* 0x00006b00ff0677ac */ /* 0x000e620008000a00 */
[----:B------:R-:W-:-:S04]  /*01f0*/  IMAD R11, R11, UR9, RZ ;  /* 0x000000090b0b7c24 */ /* 0x000fc8000f8e02ff */
[----:B------:R-:W-:-:S04]  /*0200*/  IMAD.IADD R2, R0, 0x1, R11 ;  /* 0x0000000100027824 */ /* 0x000fc800078e020b */
[----:B0-----:R-:W-:-:S06]  /*0210*/  IMAD.WIDE R4, R2, 0x4, R4 ;  /* 0x0000000402047825 */ /* 0x001fcc00078e0204 */
[----:B-1----:R-:W2:Y:S01]  /*0220*/  LDG.E R4, desc[UR6][R4.64] ;  /* 0x0000000604047981 */ /* 0x002ea2000c1e1900 */
[----:B------:R-:W-:Y:S01]  /*0230*/  BSSY.RECONVERGENT B0, `(.L_x_5) ;  /* 0x000005d000007945 */ /* 0x000fe20003800200 */
[----:B------:R-:W-:Y:S01]  /*0240*/  SHF.R.S32.HI R3, RZ, 0x1f, R2 ;  /* 0x0000001fff037819 */ /* 0x000fe20000011402 */
[----:B------:R-:W-:Y:S01]  /*0250*/  IMAD.MOV.U32 R7, RZ, RZ, RZ ;  /* 0x000000ffff077224 */ /* 0x000fe200078e00ff */
[----:B--2---:R-:W-:-:S13]  /*0260*/  ISETP.NE.AND P0, PT, R4, RZ, PT ;  /* 0x000000ff0400720c */ /* 0x004fda0003f05270 */
[----:B------:R-:W-:Y:S05]  /*0270*/  @P0 BRA `(.L_x_6) ;  /* 0x0000000400600947 */ /* 0x000fea0003800000 */
[----:B------:R-:W0:Y:S01]  /*0280*/  LDCU.64 UR10, c[0x0][0x390] ;  /* 0x00007200ff0a77ac */ /* 0x000e220008000a00 */
[C---:B------:R-:W-:Y:S01]  /*0290*/  SHF.L.U32 R7, R2.reuse, 0x2, RZ ;  /* 0x0000000202077819 */ /* 0x040fe200000006ff */
[----:B------:R-:W-:Y:S01]  /*02a0*/  BSSY.RECONVERGENT B1, `(.L_x_7) ;  /* 0x000002d000017945 */ /* 0x000fe20003800200 */
[----:B------:R-:W-:Y:S01]  /*02b0*/  SHF.L.U64.HI R18, R2, 0x2, R3 ;  /* 0x0000000202127819 */ /* 0x000fe20000010203 */
[----:B------:R-:W-:-:S06]  /*02c0*/  UIADD3 UR4, UPT, UPT, UR9, -0x1, URZ ;  /* 0xffffffff09047890 */ /* 0x000fcc000fffe0ff */
[----:B------:R-:W-:-:S04]  /*02d0*/  ISETP.GE.AND P0, PT, R0, UR4, PT ;  /* 0x0000000400007c0c */ /* 0x000fc8000bf06270 */
[----:B------:R-:W-:Y:S02]  /*02e0*/  ISETP.LT.OR P0, PT, R0, 0x1, P0 ;  /* 0x000000010000780c */ /* 0x000fe40000701670 */
[----:B0-----:R-:W-:-:S04]  /*02f0*/  IADD3 R4, P1, PT, R7, UR10, RZ ;  /* 0x0000000a07047c10 */ /* 0x001fc8000ff3e0ff */
[----:B------:R-:W-:-:S07]  /*0300*/  IADD3.X R5, PT, PT, R18, UR11, RZ, P1, !PT ;  /* 0x0000000b12057c10 */ /* 0x000fce0008ffe4ff */
[----:B------:R-:W-:Y:S05]  /*0310*/  @P0 BRA `(.L_x_8) ;  /* 0x0000000000340947 */ /* 0x000fea0003800000 */
[----:B------:R-:W0:Y:S01]  /*0320*/  LDCU.64 UR4, c[0x0][0x390] ;  /* 0x00007200ff0477ac */ /* 0x000e220008000a00 */
[----:B------:R-:W-:Y:S01]  /*0330*/  VIADD R19, R11, -UR9 ;  /* 0x800000090b137c36 */ /* 0x000fe20008000000 */
[----:B------:R-:W2:Y:S03]  /*0340*/  LDG.E R12, desc[UR6][R4.64] ;  /* 0x00000006040c7981 */ /* 0x000ea6000c1e1900 */
[----:B------:R-:W-:Y:S01]  /*0350*/  IMAD.IADD R15, R0, 0x1, R19 ;  /* 0x00000001000f7824 */ /* 0x000fe200078e0213 */
[----:B0-----:R-:W-:Y:S01]  /*0360*/  MOV R9, UR5 ;  /* 0x0000000500097c02 */ /* 0x001fe20008000f00 */
[----:B------:R-:W-:-:S04]  /*0370*/  IMAD.U32 R8, RZ, RZ, UR4 ;  /* 0x00000004ff087e24 */ /* 0x000fc8000f8e00ff */
[----:B------:R-:W-:-:S05]  /*0380*/  IMAD.WIDE R14, R15, 0x4, R8 ;  /* 0x000000040f0e7825 */ /* 0x000fca00078e0208 */
[----:B------:R-:W2:Y:S04]  /*0390*/  LDG.E R11, desc[UR6][R14.64] ;  /* 0x000000060e0b7981 */ /* 0x000ea8000c1e1900 */
[----:B------:R0:W5:Y:S01]  /*03a0*/  LDG.E R13, desc[UR6][R14.64+-0x4] ;  /* 0xfffffc060e0d7981 */ /* 0x000162000c1e1900 */
[----:B------:R-:W-:Y:S02]  /*03b0*/  VIADD R22, R0, 0x1 ;  /* 0x0000000100167836 */ /* 0x000fe40000000000 */
[----:B------:R-:W-:Y:S02]  /*03c0*/  IMAD.MOV.U32 R10, RZ, RZ, 0x5 ;  /* 0x00000005ff0a7424 */ /* 0x000fe400078e00ff */
[----:B--2---:R-:W-:Y:S01]  /*03d0*/  IMAD R12, R11, 0x2, R12 ;  /* 0x000000020b0c7824 */ /* 0x004fe200078e020c */
[----:B0-----:R-:W-:Y:S06]  /*03e0*/  BRA `(.L_x_9) ;  /* 0x0000000000607947 */ /* 0x001fec0003800000 */
.L_x_8:
[----:B------:R-:W0:Y:S01]  /*03f0*/  LDCU.64 UR4, c[0x0][0x390] ;  /* 0x00007200ff0477ac */ /* 0x000e220008000a00 */
[----:B------:R-:W-:-:S13]  /*0400*/  ISETP.NE.AND P0, PT, R0, RZ, PT ;  /* 0x000000ff0000720c */ /* 0x000fda0003f05270 */
[----:B0-----:R-:W-:Y:S01]  /*0410*/  @!P0 MOV R8, UR4 ;  /* 0x0000000400088c02 */ /* 0x001fe20008000f00 */
[----:B------:R-:W-:-:S04]  /*0420*/  @!P0 IMAD.U32 R9, RZ, RZ, UR5 ;  /* 0x00000005ff098e24 */ /* 0x000fc8000f8e00ff */
[----:B------:R-:W-:-:S05]  /*0430*/  @!P0 IMAD.WIDE R14, R11, 0x4, R8 ;  /* 0x000000040b0e8825 */ /* 0x000fca00078e0208 */
[----:B------:R0:W5:Y:S01]  /*0440*/  @!P0 LDG.E R12, desc[UR6][R14.64] ;  /* 0x000000060e0c8981 */ /* 0x000162000c1e1900 */
[----:B------:R-:W-:-:S04]  /*0450*/  VIADD R19, R11, -UR9 ;  /* 0x800000090b137c36 */ /* 0x000fc80008000000 */
[----:B------:R-:W-:Y:S01]  /*0460*/  @!P0 IMAD.WIDE R16, R19, 0x4, R8 ;  /* 0x0000000413108825 */ /* 0x000fe200078e0208 */
[----:B------:R-:W-:-:S03]  /*0470*/  @P0 MOV R8, UR4 ;  /* 0x0000000400080c02 */ /* 0x000fc60008000f00 */
[----:B------:R-:W-:Y:S02]  /*0480*/  @P0 IMAD.IADD R21, R0, 0x1, R19 ;  /* 0x0000000100150824 */ /* 0x000fe400078e0213 */
[----:B------:R-:W-:Y:S01]  /*0490*/  @P0 IMAD.U32 R9, RZ, RZ, UR5 ;  /* 0x00000005ff090e24 */ /* 0x000fe2000f8e00ff */
[----:B------:R-:W2:Y:S01]  /*04a0*/  @!P0 LDG.E R16, desc[UR6][R16.64] ;  /* 0x0000000610108981 */ /* 0x000ea2000c1e1900 */
[----:B------:R-:W-:-:S06]  /*04b0*/  @P0 IMAD.WIDE R20, R21, 0x4, R8 ;  /* 0x0000000415140825 */ /* 0x000fcc00078e0208 */
[----:B------:R-:W3:Y:S04]  /*04c0*/  @P0 LDG.E R20, desc[UR6][R20.64] ;  /* 0x0000000614140981 */ /* 0x000ee8000c1e1900 */
[----:B------:R1:W5:Y:S01]  /*04d0*/  @P0 LDG.E R12, desc[UR6][R4.64] ;  /* 0x00000006040c0981 */ /* 0x000362000c1e1900 */
[----:B0-----:R-:W-:Y:S01]  /*04e0*/  @!P0 SHF.R.S32.HI R14, RZ, 0x1f, R11 ;  /* 0x0000001fff0e8819 */ /* 0x001fe2000001140b */
[----:B------:R-:W-:Y:S01]  /*04f0*/  @!P0 IMAD.MOV.U32 R22, RZ, RZ, 0x1 ;  /* 0x00000001ff168424 */ /* 0x000fe200078e00ff */
[----:B------:R-:W-:Y:S01]  /*0500*/  @!P0 MOV R10, 0x4 ;  /* 0x00000004000a8802 */ /* 0x000fe20000000f00 */
[----:B------:R-:W-:Y:S01]  /*0510*/  @P0 VIADD R22, R0, 0xffffffff ;  /* 0xffffffff00160836 */ /* 0x000fe20000000000 */
[----:B------:R-:W-:Y:S01]  /*0520*/  @!P0 MOV R2, R11 ;  /* 0x0000000b00028202 */ /* 0x000fe20000000f00 */
[----:B------:R-:W-:-:S02]  /*0530*/  @P0 IMAD.MOV.U32 R10, RZ, RZ, 0x4 ;  /* 0x00000004ff0a0424 */ /* 0x000fc400078e00ff */
[----:B------:R-:W-:Y:S02]  /*0540*/  @!P0 IMAD.MOV.U32 R3, RZ, RZ, R14 ;  /* 0x000000ffff038224 */ /* 0x000fe400078e000e */
[----:B--2---:R-:W-:Y:S02]  /*0550*/  @!P0 IMAD.SHL.U32 R13, R16, 0x2, RZ ;  /* 0x00000002100d8824 */ /* 0x004fe400078e00ff */
[----:B-1-3--:R-:W-:-:S07]  /*0560*/  @P0 IMAD.SHL.U32 R13, R20, 0x2, RZ ;  /* 0x00000002140d0824 */ /* 0x00afce00078e00ff */
.L_x_9:
[----:B------:R-:W-:Y:S05]  /*0570*/  BSYNC.RECONVERGENT B1 ;  /* 0x0000000000017941 */ /* 0x000fea0003800200 */
.L_x_7:
[----:B------:R-:W-:Y:S01]  /*0580*/  IMAD.IADD R15, R22, 0x1, R19 ;  /* 0x00000001160f7824 */ /* 0x000fe200078e0213 */
[----:B------:R-:W-:Y:S01]  /*0590*/  IABS R11, R10 ;  /* 0x0000000a000b7213 */ /* 0x000fe20000000000 */
[----:B------:R-:W0:Y:S02]  /*05a0*/  LDCU.64 UR4, c[0x0][0x388] ;  /* 0x00007100ff0477ac */ /* 0x000e240008000a00 */
[----:B------:R-:W-:-:S06]  /*05b0*/  IMAD.WIDE R14, R15, 0x4, R8 ;  /* 0x000000040f0e7825 */ /* 0x000fcc00078e0208 */
[----:B------:R1:W2:Y:S01]  /*05c0*/  LDG.E R14, desc[UR6][R14.64] ;  /* 0x000000060e0e7981 */ /* 0x0002a2000c1e1900 */
[----:B------:R-:W3:Y:S01]  /*05d0*/  I2F.RP R16, R11 ;  /* 0x0000000b00107306 */ /* 0x000ee20000209400 */
[----:B------:R-:W-:-:S05]  /*05e0*/  IABS R17, R10 ;  /* 0x0000000a00117213 */ /* 0x000fca0000000000 */
[----:B------:R-:W-:Y:S02]  /*05f0*/  IMAD.MOV R17, RZ, RZ, -R17 ;  /* 0x000000ffff117224 */ /* 0x000fe400078e0a11 */
[----:B---3--:R-:W3:Y:S02]  /*0600*/  MUFU.RCP R16, R16 ;  /* 0x0000001000107308 */ /* 0x008ee40000001000 */
[----:B---3--:R-:W-:-:S06]  /*0610*/  IADD3 R8, PT, PT, R16, 0xffffffe, RZ ;  /* 0x0ffffffe10087810 */ /* 0x008fcc0007ffe0ff */
[----:B------:R3:W4:Y:S02]  /*0620*/  F2I.FTZ.U32.TRUNC.NTZ R9, R8 ;  /* 0x0000000800097305 */ /* 0x000724000021f000 */
[----:B---3--:R-:W-:Y:S02]  /*0630*/  HFMA2 R8, -RZ, RZ, 0, 0 ;  /* 0x00000000ff087431 */ /* 0x008fe400000001ff */
[----:B----4-:R-:W-:-:S04]  /*0640*/  IMAD.MOV R20, RZ, RZ, -R9 ;  /* 0x000000ffff147224 */ /* 0x010fc800078e0a09 */
[----:B-1----:R-:W-:-:S04]  /*0650*/  IMAD R15, R20, R11, RZ ;  /* 0x0000000b140f7224 */ /* 0x002fc800078e02ff */
[----:B------:R-:W-:-:S04]  /*0660*/  IMAD.HI.U32 R9, R9, R15, R8 ;  /* 0x0000000f09097227 */ /* 0x000fc800078e0008 */
[----:B------:R-:W-:Y:S01]  /*0670*/  IMAD.MOV.U32 R8, RZ, RZ, R17 ;  /* 0x000000ffff087224 */ /* 0x000fe200078e0011 */
[----:B--2--5:R-:W-:-:S04]  /*0680*/  IADD3 R13, PT, PT, R14, R13, R12 ;  /* 0x0000000d0e0d7210 */ /* 0x024fc80007ffe00c */
[----:B------:R-:W-:Y:S02]  /*0690*/  IABS R12, R13 ;  /* 0x0000000d000c7213 */ /* 0x000fe40000000000 */
[----:B------:R-:W-:-:S03]  /*06a0*/  LOP3.LUT R13, R13, R10, RZ, 0x3c, !PT ;  /* 0x0000000a0d0d7212 */ /* 0x000fc600078e3cff */
[----:B------:R-:W-:Y:S01]  /*06b0*/  IMAD.HI.U32 R9, R9, R12, RZ ;  /* 0x0000000c09097227 */ /* 0x000fe200078e00ff */
[----:B------:R-:W-:-:S03]  /*06c0*/  ISETP.GE.AND P0, PT, R13, RZ, PT ;  /* 0x000000ff0d00720c */ /* 0x000fc60003f06270 */
[----:B------:R-:W-:Y:S01]  /*06d0*/  IMAD R8, R9, R8, R12 ;  /* 0x0000000809087224 */ /* 0x000fe200078e020c */
[----:B0-----:R-:W-:-:S04]  /*06e0*/  IADD3 R12, P3, PT, R7, UR4, RZ ;  /* 0x00000004070c7c10 */ /* 0x001fc8000ff7e0ff */
[----:B------:R-:W-:Y:S02]  /*06f0*/  ISETP.GT.U32.AND P1, PT, R11, R8, PT ;  /* 0x000000080b00720c */ /* 0x000fe40003f24070 */
[----:B------:R-:W-:-:S11]  /*0700*/  IADD3.X R13, PT, PT, R18, UR5, RZ, P3, !PT ;  /* 0x00000005120d7c10 */ /* 0x000fd60009ffe4ff */
[----:B------:R-:W-:Y:S01]  /*0710*/  @!P1 IMAD.IADD R8, R8, 0x1, -R11 ;  /* 0x0000000108089824 */ /* 0x000fe200078e0a0b */
[----:B------:R-:W-:Y:S02]  /*0720*/  @!P1 IADD3 R9, PT, PT, R9, 0x1, RZ ;  /* 0x0000000109099810 */ /* 0x000fe40007ffe0ff */
[----:B------:R-:W-:Y:S02]  /*0730*/  ISETP.NE.AND P1, PT, R10, RZ, PT ;  /* 0x000000ff0a00720c */ /* 0x000fe40003f25270 */
[----:B------:R-:W-:-:S13]  /*0740*/  ISETP.GE.U32.AND P2, PT, R8, R11, PT ;  /* 0x0000000b0800720c */ /* 0x000fda0003f46070 */
[----:B------:R-:W-:Y:S01]  /*0750*/  @P2 VIADD R9, R9, 0x1 ;  /* 0x0000000109092836 */ /* 0x000fe20000000000 */
[----:B------:R-:W-:-:S03]  /*0760*/  LEA R8, P2, R2, UR4, 0x2 ;  /* 0x0000000402087c11 */ /* 0x000fc6000f8410ff */
[----:B------:R-:W-:Y:S01]  /*0770*/  IMAD.MOV.U32 R11, RZ, RZ, R9 ;  /* 0x000000ffff0b7224 */ /* 0x000fe200078e0009 */
[----:B------:R-:W-:-:S04]  /*0780*/  LEA.HI.X R9, R2, UR5, R3, 0x2, P2 ;  /* 0x0000000502097c11 */ /* 0x000fc800090f1403 */
[----:B------:R-:W-:Y:S02]  /*0790*/  @!P0 IADD3 R11, PT, PT, -R11, RZ, RZ ;  /* 0x000000ff0b0b8210 */ /* 0x000fe40007ffe1ff */
[----:B------:R-:W-:-:S05]  /*07a0*/  @!P1 LOP3.LUT R11, RZ, R10, RZ, 0x33, !PT ;  /* 0x0000000aff0b9212 */ /* 0x000fca00078e33ff */
[----:B------:R0:W-:Y:S04]  /*07b0*/  STG.E desc[UR6][R8.64], R11 ;  /* 0x0000000b08007986 */ /* 0x0001e8000c101906 */
[----:B------:R-:W2:Y:S04]  /*07c0*/  LDG.E R4, desc[UR6][R4.64] ;  /* 0x0000000604047981 */ /* 0x000ea8000c1e1900 */
[----:B------:R-:W2:Y:S02]  /*07d0*/  LDG.E R13, desc[UR6][R12.64] ;  /* 0x000000060c0d7981 */ /* 0x000ea4000c1e1900 */
[----:B--2---:R-:W-:-:S05]  /*07e0*/  IMAD.IADD R2, R4, 0x1, -R13 ;  /* 0x0000000104027824 */ /* 0x004fca00078e0a0d */
[----:B0-----:R-:W-:-:S07]  /*07f0*/  IABS R7, R2 ;  /* 0x0000000200077213 */ /* 0x001fce0000000000 */
.L_x_6:
[----:B------:R-:W-:Y:S05]  /*0800*/  BSYNC.RECONVERGENT B0 ;  /* 0x0000000000007941 */ /* 0x000fea0003800200 */
.L_x_5:
[----:B------:R-:W0:Y:S01]  /*0810*/  LDC.64 R2, c[0x0][0x380] ;  /* 0x0000e000ff027b82 */ /* 0x000e220000000a00 */
[----:B------:R-:W-:-:S05]  /*0820*/  SHF.R.S32.HI R5, RZ, 0x3, R6 ;  /* 0x00000003ff057819 */ /* 0x000fca0000011406 */
[----:B------:R-:W-:-:S04]  /*0830*/  IMAD R5, R5, UR9, R0 ;  /* 0x0000000905057c24 */ /* 0x000fc8000f8e0200 */
[----:B0-----:R-:W-:-:S05]  /*0840*/  IMAD.WIDE R2, R5, 0x4, R2 ;  /* 0x0000000405027825 */ /* 0x001fca00078e0202 */
[----:B------:R-:W-:Y:S01]  /*0850*/  STG.E desc[UR6][R2.64], R7 ;  /* 0x0000000702007986 */ /* 0x000fe2000c101906 */
[----:B------:R-:W-:Y:S05]  /*0860*/  EXIT ;  /* 0x000000000000794d */ /* 0x000fea0003800000 */
.L_x_10:
        /* <DEDUP_REMOVED lines=9> */
.L_x_48:


//--------------------- .text._Z8resetMaxPii      --------------------------
	.section	.text._Z8resetMaxPii,"ax",@progbits
	.align	128
        .global         _Z8resetMaxPii
        .type           _Z8resetMaxPii,@function
        .size           _Z8resetMaxPii,(.L_x_49 - _Z8resetMaxPii)
        .other          _Z8resetMaxPii,@"STO_CUDA_ENTRY STV_DEFAULT"
_Z8resetMaxPii:
.text._Z8resetMaxPii:
[----:B------:R-:W-:Y:S01]  /*0000*/  LDC R1, c[0x0][0x37c] ;  /* 0x0000df00ff017b82 */ /* 0x000fe20000000800 */
[----:B------:R-:W0:Y:S07]  /*0010*/  S2R R5, SR_TID.X ;  /* 0x0000000000057919 */ /* 0x000e2e0000002100 */
[----:B------:R-:W0:Y:S01]  /*0020*/  S2UR UR4, SR_CTAID.X ;  /* 0x00000000000479c3 */ /* 0x000e220000002500 */
[----:B------:R-:W1:Y:S07]  /*0030*/  LDCU UR5, c[0x0][0x388] ;  /* 0x00007100ff0577ac */ /* 0x000e6e0008000800 */
[----:B------:R-:W0:Y:S02]  /*0040*/  LDC R0, c[0x0][0x360] ;  /* 0x0000d800ff007b82 */ /* 0x000e240000000800 */
[----:B0-----:R-:W-:-:S05]  /*0050*/  IMAD R5, R0, UR4, R5 ;  /* 0x0000000400057c24 */ /* 0x001fca000f8e0205 */
[----:B-1----:R-:W-:-:S13]  /*0060*/  ISETP.GE.AND P0, PT, R5, UR5, PT ;  /* 0x0000000505007c0c */ /* 0x002fda000bf06270 */
[----:B------:R-:W-:Y:S05]  /*0070*/  @P0 EXIT ;  /* 0x000000000000094d */ /* 0x000fea0003800000 */
[----:B------:R-:W0:Y:S01]  /*0080*/  LDC.64 R2, c[0x0][0x380] ;  /* 0x0000e000ff027b82 */ /* 0x000e220000000a00 */
[----:B------:R-:W1:Y:S01]  /*0090*/  LDCU.64 UR4, c[0x0][0x358] ;  /* 0x00006b00ff0477ac */ /* 0x000e620008000a00 */
[----:B0-----:R-:W-:-:S05]  /*00a0*/  IMAD.WIDE R2, R5, 0x4, R2 ;  /* 0x0000000405027825 */ /* 0x001fca00078e0202 */
[----:B-1----:R-:W-:Y:S01]  /*00b0*/  STG.E desc[UR4][R2.64], RZ ;  /* 0x000000ff02007986 */ /* 0x002fe2000c101904 */
[----:B------:R-:W-:Y:S05]  /*00c0*/  EXIT ;  /* 0x000000000000794d */ /* 0x000fea0003800000 */
.L_x_11:
        /* <DEDUP_REMOVED lines=11> */
.L_x_49:


//--------------------- .text._Z10copiarFlowPiS_iii --------------------------
	.section	.text._Z10copiarFlowPiS_iii,"ax",@progbits
	.align	128
        .global         _Z10copiarFlowPiS_iii
        .type           _Z10copiarFlowPiS_iii,@function
        .size           _Z10copiarFlowPiS_iii,(.L_x_50 - _Z10copiarFlowPiS_iii)
        .other          _Z10copiarFlowPiS_iii,@"STO_CUDA_ENTRY STV_DEFAULT"
_Z10copiarFlowPiS_iii:
.text._Z10copiarFlowPiS_iii:
[----:B------:R-:W-:Y:S01]  /*0000*/  LDC R1, c[0x0][0x37c] ;  /* 0x0000df00ff017b82 */ /* 0x000fe20000000800 */
[----:B------:R-:W0:Y:S07]  /*0010*/  S2R R0, SR_TID.X ;  /* 0x0000000000007919 */ /* 0x000e2e0000002100 */
[----:B------:R-:W0:Y:S01]  /*0020*/  S2UR UR6, SR_CTAID.X ;  /* 0x00000000000679c3 */ /* 0x000e220000002500 */
[----:B------:R-:W1:Y:S01]  /*0030*/  LDCU.64 UR4, c[0x0][0x390] ;  /* 0x00007200ff0477ac */ /* 0x000e620008000a00 */
[----:B------:R-:W2:Y:S01]  /*0040*/  S2R R5, SR_TID.Y ;  /* 0x0000000000057919 */ /* 0x000ea20000002200 */
[----:B------:R-:W3:Y:S05]  /*0050*/  LDCU UR8, c[0x0][0x398] ;  /* 0x00007300ff0877ac */ /* 0x000eea0008000800 */
[----:B------:R-:W0:Y:S08]  /*0060*/  LDC R3, c[0x0][0x360] ;  /* 0x0000d800ff037b82 */ /* 0x000e300000000800 */
[----:B------:R-:W2:Y:S01]  /*0070*/  S2UR UR7, SR_CTAID.Y ;  /* 0x00000000000779c3 */ /* 0x000ea20000002600 */
[----:B-1----:R-:W-:-:S04]  /*0080*/  UISETP.LT.AND UP0, UPT, UR4, UR5, UPT ;  /* 0x000000050400728c */ /* 0x002fc8000bf01270 */
[----:B------:R-:W-:-:S03]  /*0090*/  USEL UR4, UR4, UR5, UP0 ;  /* 0x0000000504047287 */ /* 0x000fc60008000000 */
[----:B------:R-:W2:Y:S01]  /*00a0*/  LDC R2, c[0x0][0x364] ;  /* 0x0000d900ff027b82 */ /* 0x000ea20000000800 */
[----:B0-----:R-:W-:-:S05]  /*00b0*/  IMAD R0, R3, UR6, R0 ;  /* 0x0000000603007c24 */ /* 0x001fca000f8e0200 */
[----:B---3--:R-:W-:Y:S01]  /*00c0*/  ISETP.GE.AND P0, PT, R0, UR8, PT ;  /* 0x0000000800007c0c */ /* 0x008fe2000bf06270 */
[----:B--2---:R-:W-:-:S05]  /*00d0*/  IMAD R5, R2, UR7, R5 ;  /* 0x0000000702057c24 */ /* 0x004fca000f8e0205 */
[----:B------:R-:W-:-:S13]  /*00e0*/  ISETP.GE.OR P0, PT, R5, UR4, P0 ;  /* 0x0000000405007c0c */ /* 0x000fda0008706670 */
[----:B------:R-:W-:Y:S05]  /*00f0*/  @P0 EXIT ;  /* 0x000000000000094d */ /* 0x000fea0003800000 */
[----:B------:R-:W0:Y:S01]  /*0100*/  LDC.64 R2, c[0x0][0x388] ;  /* 0x0000e200ff027b82 */ /* 0x000e220000000a00 */
[----:B------:R-:W1:Y:S01]  /*0110*/  LDCU.64 UR4, c[0x0][0x358] ;  /* 0x00006b00ff0477ac */ /* 0x000e620008000a00 */
[----:B------:R-:W-:-:S06]  /*0120*/  IMAD R7, R5, UR8, R0 ;  /* 0x0000000805077c24 */ /* 0x000fcc000f8e0200 */
[----:B------:R-:W2:Y:S01]  /*0130*/  LDC.64 R4, c[0x0][0x380] ;  /* 0x0000e000ff047b82 */ /* 0x000ea20000000a00 */
[----:B0-----:R-:W-:-:S06]  /*0140*/  IMAD.WIDE R2, R7, 0x4, R2 ;  /* 0x0000000407027825 */ /* 0x001fcc00078e0202 */
[----:B-1----:R-:W3:Y:S01]  /*0150*/  LDG.E R3, desc[UR4][R2.64] ;  /* 0x0000000402037981 */ /* 0x002ee2000c1e1900 */
[----:B--2---:R-:W-:-:S05]  /*0160*/  IMAD.WIDE R4, R7, 0x4, R4 ;  /* 0x0000000407047825 */ /* 0x004fca00078e0204 */
[----:B---3--:R-:W-:Y:S01]  /*0170*/  STG.E desc[UR4][R4.64], R3 ;  /* 0x0000000304007986 */ /* 0x008fe2000c101904 */
[----:B------:R-:W-:Y:S05]  /*0180*/  EXIT ;  /* 0x000000000000794d */ /* 0x000fea0003800000 */
.L_x_12:
        /* <DEDUP_REMOVED lines=15> */
.L_x_50:


//--------------------- .text._Z11updateFlow2PiS_P8Particleii --------------------------
	.section	.text._Z11updateFlow2PiS_P8Particleii,"ax",@progbits
	.align	128
        .global         _Z11updateFlow2PiS_P8Particleii
        .type           _Z11updateFlow2PiS_P8Particleii,@function
        .size           _Z11updateFlow2PiS_P8Particleii,(.L_x_51 - _Z11updateFlow2PiS_P8Particleii)
        .other          _Z11updateFlow2PiS_P8Particleii,@"STO_CUDA_ENTRY STV_DEFAULT"
_Z11updateFlow2PiS_P8Particleii:
.text._Z11updateFlow2PiS_P8Particleii:
        /* <DEDUP_REMOVED lines=9> */
[----:B------:R-:W1:Y:S07]  /*0090*/  LDCU.64 UR4, c[0x0][0x358] ;  /* 0x00006b00ff0477ac */ /* 0x000e6e0008000a00 */
[----:B------:R-:W2:Y:S01]  /*00a0*/  LDC.64 R12, c[0x0][0x388] ;  /* 0x0000e200ff0c7b82 */ /* 0x000ea20000000a00 */
[----:B0-----:R-:W-:-:S07]  /*00b0*/  IMAD.WIDE R6, R3, 0x20, R6 ;  /* 0x0000002003067825 */ /* 0x001fce00078e0206 */
[----:B------:R-:W0:Y:S01]  /*00c0*/  LDC R3, c[0x0][0x39c] ;  /* 0x0000e700ff037b82 */ /* 0x000e220000000800 */
[----:B-1----:R-:W3:Y:S04]  /*00d0*/  LDG.E R0, desc[UR4][R6.64+0x4] ;  /* 0x0000040406007981 */ /* 0x002ee8000c1e1900 */
[----:B------:R-:W4:Y:S01]  /*00e0*/  LDG.E R2, desc[UR4][R6.64+0x8] ;  /* 0x0000080406027981 */ /* 0x000f22000c1e1900 */
[----:B---3--:R-:W-:-:S04]  /*00f0*/  IMAD.HI R0, R0, 0x68db8bad, RZ ;  /* 0x68db8bad00007827 */ /* 0x008fc800078e02ff */
[----:B----4-:R-:W-:Y:S01]  /*0100*/  IMAD.HI R8, R2, 0x68db8bad, RZ ;  /* 0x68db8bad02087827 */ /* 0x010fe200078e02ff */
[----:B------:R-:W-:-:S04]  /*0110*/  SHF.R.U32.HI R5, RZ, 0x1f, R0 ;  /* 0x0000001fff057819 */ /* 0x000fc80000011600 */
[----:B------:R-:W-:Y:S02]  /*0120*/  SHF.R.U32.HI R9, RZ, 0x1f, R8 ;  /* 0x0000001fff097819 */ /* 0x000fe40000011608 */
[----:B------:R-:W-:Y:S02]  /*0130*/  LEA.HI.SX32 R4, R0, R5, 0x14 ;  /* 0x0000000500047211 */ /* 0x000fe400078fa2ff */
[----:B------:R-:W-:Y:S02]  /*0140*/  LEA.HI.SX32 R0, R8, R9, 0x14 ;  /* 0x0000000908007211 */ /* 0x000fe400078fa2ff */
[----:B------:R-:W3:Y:S03]  /*0150*/  LDG.E R8, desc[UR4][R6.64+0x10] ;  /* 0x0000100406087981 */ /* 0x000ee6000c1e1900 */
[----:B0-----:R-:W-:Y:S01]  /*0160*/  IMAD R5, R4, R3, R0 ;  /* 0x0000000304057224 */ /* 0x001fe200078e0200 */
[----:B------:R-:W3:Y:S03]  /*0170*/  LDG.E R9, desc[UR4][R6.64+0x1c] ;  /* 0x00001c0406097981 */ /* 0x000ee6000c1e1900 */
[----:B--2---:R-:W-:-:S05]  /*0180*/  IMAD.WIDE R12, R5, 0x4, R12 ;  /* 0x00000004050c7825 */ /* 0x004fca00078e020c */
[----:B------:R-:W2:Y:S01]  /*0190*/  LDG.E R10, desc[UR4][R12.64] ;  /* 0x000000040c0a7981 */ /* 0x000ea2000c1e1900 */
[----:B------:R-:W-:Y:S01]  /*01a0*/  BSSY.RECONVERGENT B0, `(.L_x_13) ;  /* 0x0000040000007945 */ /* 0x000fe20003800200 */
[----:B--2---:R-:W-:-:S04]  /*01b0*/  IABS R11, R10 ;  /* 0x0000000a000b7213 */ /* 0x004fc80000000000 */
[----:B------:R-:W0:Y:S01]  /*01c0*/  I2F.RP R18, R11 ;  /* 0x0000000b00127306 */ /* 0x000e220000209400 */
[----:B---3--:R-:W-:-:S06]  /*01d0*/  IMAD.WIDE R8, R9, R8, RZ ;  /* 0x0000000809087225 */ /* 0x008fcc00078e02ff */
[----:B------:R-:W-:Y:S01]  /*01e0*/  IMAD.WIDE.U32 R14, R9, 0x3886594b, RZ ;  /* 0x3886594b090e7825 */ /* 0x000fe200078e00ff */
[----:B0-----:R-:W0:Y:S03]  /*01f0*/  MUFU.RCP R18, R18 ;  /* 0x0000001200127308 */ /* 0x001e260000001000 */
[----:B------:R-:W-:-:S04]  /*0200*/  IMAD.WIDE.U32 R16, P0, R8, 0x346dc5d6, R14 ;  /* 0x346dc5d608107825 */ /* 0x000fc8000780000e */
[----:B------:R-:W-:-:S04]  /*0210*/  IMAD.WIDE.U32 R14, R8, 0x3886594b, RZ ;  /* 0x3886594b080e7825 */ /* 0x000fc800078e00ff */
[----:B------:R-:W-:Y:S01]  /*0220*/  IMAD.X R13, RZ, RZ, RZ, P0 ;  /* 0x000000ffff0d7224 */ /* 0x000fe200000e06ff */
[----:B------:R-:W-:Y:S01]  /*0230*/  IADD3 RZ, P0, PT, R15, R16, RZ ;  /* 0x000000100fff7210 */ /* 0x000fe20007f1e0ff */
[----:B------:R-:W-:-:S04]  /*0240*/  IMAD.MOV.U32 R12, RZ, RZ, R17 ;  /* 0x000000ffff0c7224 */ /* 0x000fc800078e0011 */
[----:B------:R-:W-:-:S04]  /*0250*/  IMAD.WIDE.U32.X R12, R9, 0x346dc5d6, R12, P0 ;  /* 0x346dc5d6090c7825 */ /* 0x000fc800000e040c */
[----:B0-----:R-:W-:Y:S01]  /*0260*/  VIADD R6, R18, 0xffffffe ;  /* 0x0ffffffe12067836 */ /* 0x001fe20000000000 */
[----:B------:R-:W-:-:S03]  /*0270*/  IADD3 R15, P0, PT, R12, -0x3886594b, RZ ;  /* 0xc779a6b50c0f7810 */ /* 0x000fc60007f1e0ff */
[----:B------:R-:W0:Y:S01]  /*0280*/  F2I.FTZ.U32.TRUNC.NTZ R7, R6 ;  /* 0x0000000600077305 */ /* 0x000e22000021f000 */
[----:B------:R-:W-:Y:S02]  /*0290*/  ISETP.LT.AND P1, PT, R9, RZ, PT ;  /* 0x000000ff0900720c */ /* 0x000fe40003f21270 */
[----:B------:R-:W-:Y:S02]  /*02a0*/  IADD3.X R17, PT, PT, R13, -0x346dc5d7, RZ, P0, !PT ;  /* 0xcb923a290d117810 */ /* 0x000fe400007fe4ff */
[----:B------:R-:W-:Y:S02]  /*02b0*/  SEL R9, R15, R12, P1 ;  /* 0x0000000c0f097207 */ /* 0x000fe40000800000 */
[----:B------:R-:W-:-:S04]  /*02c0*/  SEL R12, R17, R13, P1 ;  /* 0x0000000d110c7207 */ /* 0x000fc80000800000 */
[----:B------:R-:W-:Y:S01]  /*02d0*/  SHF.R.S64 R9, R9, 0xb, R12 ;  /* 0x0000000b09097819 */ /* 0x000fe2000000100c */
[----:B0-----:R-:W-:-:S03]  /*02e0*/  IMAD.MOV R8, RZ, RZ, -R7 ;  /* 0x000000ffff087224 */ /* 0x001fc600078e0a07 */
[----:B------:R-:W-:Y:S01]  /*02f0*/  LEA.HI R9, R12, R9, RZ, 0x1 ;  /* 0x000000090c097211 */ /* 0x000fe200078f08ff */
[----:B------:R-:W-:Y:S01]  /*0300*/  IMAD.MOV.U32 R6, RZ, RZ, RZ ;  /* 0x000000ffff067224 */ /* 0x000fe200078e00ff */
[----:B------:R-:W-:Y:S01]  /*0310*/  IABS R12, R10 ;  /* 0x0000000a000c7213 */ /* 0x000fe20000000000 */
[----:B------:R-:W-:Y:S01]  /*0320*/  IMAD R13, R8, R11, RZ ;  /* 0x0000000b080d7224 */ /* 0x000fe200078e02ff */
[----:B------:R-:W-:-:S03]  /*0330*/  IABS R8, R9 ;  /* 0x0000000900087213 */ /* 0x000fc60000000000 */
[----:B------:R-:W-:-:S04]  /*0340*/  IMAD.HI.U32 R6, R7, R13, R6 ;  /* 0x0000000d07067227 */ /* 0x000fc800078e0006 */
[----:B------:R-:W-:Y:S02]  /*0350*/  IMAD.MOV R12, RZ, RZ, -R12 ;  /* 0x000000ffff0c7224 */ /* 0x000fe400078e0a0c */
[----:B------:R-:W-:Y:S02]  /*0360*/  IMAD.MOV.U32 R7, RZ, RZ, R8 ;  /* 0x000000ffff077224 */ /* 0x000fe400078e0008 */
[----:B------:R-:W-:Y:S02]  /*0370*/  IMAD.MOV.U32 R8, RZ, RZ, R12 ;  /* 0x000000ffff087224 */ /* 0x000fe400078e000c */
[----:B------:R-:W-:-:S04]  /*0380*/  IMAD.HI.U32 R6, R6, R7, RZ ;  /* 0x0000000706067227 */ /* 0x000fc800078e00ff */
[----:B------:R-:W-:-:S05]  /*0390*/  IMAD R8, R6, R8, R7 ;  /* 0x0000000806087224 */ /* 0x000fca00078e0207 */
[----:B------:R-:W-:Y:S02]  /*03a0*/  ISETP.GT.U32.AND P2, PT, R11, R8, PT ;  /* 0x000000080b00720c */ /* 0x000fe40003f44070 */
[----:B------:R-:W-:-:S11]  /*03b0*/  LOP3.LUT R7, R9, R10, RZ, 0x3c, !PT ;  /* 0x0000000a09077212 */ /* 0x000fd600078e3cff */
[----:B------:R-:W-:-:S04]  /*03c0*/  @!P2 IADD3 R8, PT, PT, R8, -R11, RZ ;  /* 0x8000000b0808a210 */ /* 0x000fc80007ffe0ff */
[----:B------:R-:W-:Y:S02]  /*03d0*/  ISETP.GE.U32.AND P0, PT, R8, R11, PT ;  /* 0x0000000b0800720c */ /* 0x000fe40003f06070 */
[----:B------:R-:W0:Y:S01]  /*03e0*/  LDC.64 R8, c[0x0][0x380] ;  /* 0x0000e000ff087b82 */ /* 0x000e220000000a00 */
[----:B------:R-:W-:Y:S01]  /*03f0*/  ISETP.GE.AND P1, PT, R7, RZ, PT ;  /* 0x000000ff0700720c */ /* 0x000fe20003f26270 */
[----:B------:R-:W-:Y:S01]  /*0400*/  @!P2 VIADD R6, R6, 0x1 ;  /* 0x000000010606a836 */ /* 0x000fe20000000000 */
[----:B------:R-:W-:Y:S01]  /*0410*/  ISETP.NE.AND P2, PT, R10, RZ, PT ;  /* 0x000000ff0a00720c */ /* 0x000fe20003f45270 */
[----:B------:R-:W-:-:S07]  /*0420*/  IMAD R7, R4, R3, -R3 ;  /* 0x0000000304077224 */ /* 0x000fce00078e0a03 */
[----:B------:R-:W-:-:S04]  /*0430*/  @P0 VIADD R6, R6, 0x1 ;  /* 0x0000000106060836 */ /* 0x000fc80000000000 */
[----:B------:R-:W-:Y:S01]  /*0440*/  IMAD.MOV.U32 R13, RZ, RZ, R6 ;  /* 0x000000ffff0d7224 */ /* 0x000fe200078e0006 */
[----:B------:R-:W-:-:S03]  /*0450*/  IADD3 R11, PT, PT, R0, R7, RZ ;  /* 0x00000007000b7210 */ /* 0x000fc60007ffe0ff */
[----:B------:R-:W-:Y:S01]  /*0460*/  @!P1 IMAD.MOV R13, RZ, RZ, -R13 ;  /* 0x000000ffff0d9224 */ /* 0x000fe200078e0a0d */
[----:B------:R-:W-:Y:S02]  /*0470*/  @!P2 LOP3.LUT R13, RZ, R10, RZ, 0x33, !PT ;  /* 0x0000000aff0da212 */ /* 0x000fe400078e33ff */
[----:B------:R-:W-:Y:S02]  /*0480*/  ISETP.GE.AND P0, PT, R2, 0x2710, PT ;  /* 0x000027100200780c */ /* 0x000fe40003f06270 */
[----:B------:R-:W-:Y:S01]  /*0490*/  LEA.HI R10, R13, R13, RZ, 0x1 ;  /* 0x0000000d0d0a7211 */ /* 0x000fe200078f08ff */
[----:B0-----:R-:W-:-:S04]  /*04a0*/  IMAD.WIDE R6, R5, 0x4, R8 ;  /* 0x0000000405067825 */ /* 0x001fc800078e0208 */
[----:B------:R-:W-:Y:S01]  /*04b0*/  IMAD.WIDE R4, R11, 0x4, R8 ;  /* 0x000000040b047825 */ /* 0x000fe200078e0208 */
[----:B------:R-:W-:-:S03]  /*04c0*/  SHF.R.S32.HI R9, RZ, 0x1, R10 ;  /* 0x00000001ff097819 */ /* 0x000fc6000001140a */
[----:B------:R-:W-:-:S05]  /*04d0*/  IMAD.MOV R11, RZ, RZ, -R13 ;  /* 0x000000ffff0b7224 */ /* 0x000fca00078e0a0d */
[----:B------:R0:W-:Y:S04]  /*04e0*/  REDG.E.ADD.STRONG.GPU desc[UR4][R6.64], R11 ;  /* 0x0000000b0600798e */ /* 0x0001e8000c12e104 */
[----:B------:R0:W-:Y:S01]  /*04f0*/  REDG.E.ADD.STRONG.GPU desc[UR4][R4.64], R9 ;  /* 0x000000090400798e */ /* 0x0001e2000c12e104 */
[----:B------:R-:W-:Y:S05]  /*0500*/  @!P0 BRA `(.L_x_14) ;  /* 0x0000000000148947 */ /* 0x000fea0003800000 */
[----:B------:R-:W-:-:S04]  /*0510*/  SHF.R.S32.HI R2, RZ, 0x1f, R13 ;  /* 0x0000001fff027819 */ /* 0x000fc8000001140d */
[----:B------:R-:W-:-:S04]  /*0520*/  LEA.HI R2, R2, R13, RZ, 0x2 ;  /* 0x0000000d02027211 */ /* 0x000fc800078f10ff */
[----:B0-----:R-:W-:-:S05]  /*0530*/  SHF.R.S32.HI R7, RZ, 0x2, R2 ;  /* 0x00000002ff077819 */ /* 0x001fca0000011402 */
[----:B------:R0:W-:Y:S01]  /*0540*/  REDG.E.ADD.STRONG.GPU desc[UR4][R4.64+-0x4], R7 ;  /* 0xfffffc070400798e */ /* 0x0001e2000c12e104 */
[----:B------:R-:W-:Y:S05]  /*0550*/  BRA `(.L_x_15) ;  /* 0x0000000000107947 */ /* 0x000fea0003800000 */
.L_x_14:
[----:B------:R-:W-:-:S04]  /*0560*/  SHF.R.S32.HI R2, RZ, 0x1f, R13 ;  /* 0x0000001fff027819 */ /* 0x000fc8000001140d */
[----:B------:R-:W-:-:S04]  /*0570*/  LEA.HI R2, R2, R13, RZ, 0x2 ;  /* 0x0000000d02027211 */ /* 0x000fc800078f10ff */
[----:B0-----:R-:W-:-:S05]  /*0580*/  SHF.R.S32.HI R7, RZ, 0x2, R2 ;  /* 0x00000002ff077819 */ /* 0x001fca0000011402 */
[----:B------:R1:W-:Y:S02]  /*0590*/  REDG.E.ADD.STRONG.GPU desc[UR4][R4.64], R7 ;  /* 0x000000070400798e */ /* 0x0003e4000c12e104 */
.L_x_15:
[----:B------:R-:W-:Y:S05]  /*05a0*/  BSYNC.RECONVERGENT B0 ;  /* 0x0000000000007941 */ /* 0x000fea0003800200 */
.L_x_13:
[----:B------:R-:W-:-:S05]  /*05b0*/  VIADD R3, R3, 0xffffffff ;  /* 0xffffffff03037836 */ /* 0x000fca0000000000 */
[----:B------:R-:W-:-:S13]  /*05c0*/  ISETP.GE.AND P0, PT, R0, R3, PT ;  /* 0x000000030000720c */ /* 0x000fda0003f06270 */
[----:B------:R-:W-:Y:S05]  /*05d0*/  @P0 BRA `(.L_x_16) ;  /* 0x0000000000080947 */ /* 0x000fea0003800000 */
[----:B------:R-:W-:Y:S01]  /*05e0*/  REDG.E.ADD.STRONG.GPU desc[UR4][R4.64+0x4], R7 ;  /* 0x000004070400798e */ /* 0x000fe2000c12e104 */
[----:B------:R-:W-:Y:S05]  /*05f0*/  EXIT ;  /* 0x000000000000794d */ /* 0x000fea0003800000 */
.L_x_16:
[----:B------:R-:W-:Y:S01]  /*0600*/  REDG.E.ADD.STRONG.GPU desc[UR4][R4.64], R7 ;  /* 0x000000070400798e */ /* 0x000fe2000c12e104 */
[----:B------:R-:W-:Y:S05]  /*0610*/  EXIT ;  /* 0x000000000000794d */ /* 0x000fea0003800000 */
.L_x_17:
        /* <DEDUP_REMOVED lines=14> */
.L_x_51:


//--------------------- .text._Z10updateFlowPiS_S_P8Particleii --------------------------
	.section	.text._Z10updateFlowPiS_S_P8Particleii,"ax",@progbits
	.align	128
        .global         _Z10updateFlowPiS_S_P8Particleii
        .type           _Z10updateFlowPiS_S_P8Particleii,@function
        .size           _Z10updateFlowPiS_S_P8Particleii,(.L_x_52 - _Z10updateFlowPiS_S_P8Particleii)
        .other          _Z10updateFlowPiS_S_P8Particleii,@"STO_CUDA_ENTRY STV_DEFAULT"
_Z10updateFlowPiS_S_P8Particleii:
.text._Z10updateFlowPiS_S_P8Particleii:
        /* <DEDUP_REMOVED lines=10> */
[----:B------:R-:W2:Y:S01]  /*00a0*/  LDC R12, c[0x0][0x3a4] ;  /* 0x0000e900ff0c7b82 */ /* 0x000ea20000000800 */
[----:B0-----:R-:W-:-:S05]  /*00b0*/  IMAD.WIDE R2, R5, 0x20, R2 ;  /* 0x0000002005027825 */ /* 0x001fca00078e0202 */
[----:B-1----:R-:W3:Y:S04]  /*00c0*/  LDG.E R4, desc[UR4][R2.64+0x8] ;  /* 0x0000080402047981 */ /* 0x002ee8000c1e1900 */
[----:B------:R-:W4:Y:S01]  /*00d0*/  LDG.E R0, desc[UR4][R2.64+0x4] ;  /* 0x0000040402007981 */ /* 0x000f22000c1e1900 */
[----:B--2---:R-:W-:Y:S01]  /*00e0*/  VIADD R7, R12, 0xffffffff ;  /* 0xffffffff0c077836 */ /* 0x004fe20000000000 */
[----:B------:R-:W-:Y:S01]  /*00f0*/  BSSY.RECONVERGENT B0, `(.L_x_18) ;  /* 0x0000037000007945 */ /* 0x000fe20003800200 */
[----:B---3--:R-:W-:-:S04]  /*0100*/  IMAD.HI R8, R4, 0x68db8bad, RZ ;  /* 0x68db8bad04087827 */ /* 0x008fc800078e02ff */
[----:B----4-:R-:W-:Y:S01]  /*0110*/  IMAD.HI R0, R0, 0x68db8bad, RZ ;  /* 0x68db8bad00007827 */ /* 0x010fe200078e02ff */
[----:B------:R-:W-:-:S04]  /*0120*/  SHF.R.U32.HI R5, RZ, 0x1f, R8 ;  /* 0x0000001fff057819 */ /* 0x000fc80000011608 */
[----:B------:R-:W-:Y:S02]  /*0130*/  LEA.HI.SX32 R8, R8, R5, 0x14 ;  /* 0x0000000508087211 */ /* 0x000fe400078fa2ff */
[----:B------:R-:W-:Y:S02]  /*0140*/  SHF.R.U32.HI R5, RZ, 0x1f, R0 ;  /* 0x0000001fff057819 */ /* 0x000fe40000011600 */
[----:B------:R-:W-:Y:S02]  /*0150*/  ISETP.GE.AND P0, PT, R8, R7, PT ;  /* 0x000000070800720c */ /* 0x000fe40003f06270 */
[----:B------:R-:W-:Y:S02]  /*0160*/  LEA.HI.SX32 R5, R0, R5, 0x14 ;  /* 0x0000000500057211 */ /* 0x000fe400078fa2ff */
[----:B------:R-:W-:-:S13]  /*0170*/  ISETP.LT.OR P0, PT, R4, 0x2710, P0 ;  /* 0x000027100400780c */ /* 0x000fda0000701670 */
[----:B------:R-:W-:Y:S05]  /*0180*/  @P0 BRA `(.L_x_19) ;  /* 0x0000000000440947 */ /* 0x000fea0003800000 */
[----:B------:R-:W0:Y:S01]  /*0190*/  LDCU.64 UR6, c[0x0][0x388] ;  /* 0x00007100ff0677ac */ /* 0x000e220008000a00 */
[CC--:B------:R-:W-:Y:S02]  /*01a0*/  IMAD R19, R5.reuse, R12.reuse, -R12 ;  /* 0x0000000c05137224 */ /* 0x0c0fe400078e0a0c */
[----:B------:R-:W-:Y:S02]  /*01b0*/  IMAD R0, R5, R12, R8 ;  /* 0x0000000c05007224 */ /* 0x000fe400078e0208 */
[----:B------:R-:W-:Y:S01]  /*01c0*/  IMAD.IADD R15, R8, 0x1, R19 ;  /* 0x00000001080f7824 */ /* 0x000fe200078e0213 */
[----:B0-----:R-:W-:Y:S01]  /*01d0*/  MOV R7, UR7 ;  /* 0x0000000700077c02 */ /* 0x001fe20008000f00 */
[----:B------:R-:W-:-:S04]  /*01e0*/  IMAD.U32 R6, RZ, RZ, UR6 ;  /* 0x00000006ff067e24 */ /* 0x000fc8000f8e00ff */
[----:B------:R-:W-:-:S04]  /*01f0*/  IMAD.WIDE R12, R0, 0x4, R6 ;  /* 0x00000004000c7825 */ /* 0x000fc800078e0206 */
[----:B------:R-:W-:Y:S02]  /*0200*/  IMAD.WIDE R14, R15, 0x4, R6 ;  /* 0x000000040f0e7825 */ /* 0x000fe400078e0206 */
[----:B------:R-:W2:Y:S04]  /*0210*/  LDG.E R12, desc[UR4][R12.64] ;  /* 0x000000040c0c7981 */ /* 0x000ea8000c1e1900 */
[----:B------:R-:W2:Y:S04]  /*0220*/  LDG.E R9, desc[UR4][R14.64] ;  /* 0x000000040e097981 */ /* 0x000ea8000c1e1900 */
[----:B------:R0:W5:Y:S01]  /*0230*/  LDG.E R11, desc[UR4][R14.64+-0x4] ;  /* 0xfffffc040e0b7981 */ /* 0x000162000c1e1900 */
[----:B------:R-:W-:Y:S01]  /*0240*/  HFMA2 R18, -RZ, RZ, 0, 5.9604644775390625e-08 ;  /* 0x00000001ff127431 */ /* 0x000fe200000001ff */
[----:B------:R-:W-:-:S02]  /*0250*/  SHF.R.S32.HI R5, RZ, 0x1f, R0 ;  /* 0x0000001fff057819 */ /* 0x000fc40000011400 */
[----:B------:R-:W-:Y:S01]  /*0260*/  MOV R4, R0 ;  /* 0x0000000000047202 */ /* 0x000fe20000000f00 */
[----:B--2---:R-:W-:Y:S02]  /*0270*/  IMAD R10, R9, 0x2, R12 ;  /* 0x00000002090a7824 */ /* 0x004fe400078e020c */
[----:B------:R-:W-:Y:S01]  /*0280*/  IMAD.MOV.U32 R9, RZ, RZ, 0x5 ;  /* 0x00000005ff097424 */ /* 0x000fe200078e00ff */
[----:B0-----:R-:W-:Y:S06]  /*0290*/  BRA `(.L_x_20) ;  /* 0x0000000000707947 */ /* 0x001fec0003800000 */
.L_x_19:
[----:B------:R-:W-:Y:S01]  /*02a0*/  VIADD R4, R4, 0x270f ;  /* 0x0000270f04047836 */ /* 0x000fe20000000000 */
[----:B------:R-:W0:Y:S01]  /*02b0*/  LDCU.64 UR6, c[0x0][0x388] ;  /* 0x00007100ff0677ac */ /* 0x000e220008000a00 */
[----:B------:R-:W-:-:S03]  /*02c0*/  IMAD R0, R5, R12, R8 ;  /* 0x0000000c05007224 */ /* 0x000fc600078e0208 */
[----:B------:R-:W-:-:S13]  /*02d0*/  ISETP.GT.U32.AND P0, PT, R4, 0x4e1e, PT ;  /* 0x00004e1e0400780c */ /* 0x000fda0003f04070 */
[----:B0-----:R-:W-:Y:S01]  /*02e0*/  @!P0 MOV R6, UR6 ;  /* 0x0000000600068c02 */ /* 0x001fe20008000f00 */
[----:B------:R-:W-:-:S04]  /*02f0*/  @!P0 IMAD.U32 R7, RZ, RZ, UR7 ;  /* 0x00000007ff078e24 */ /* 0x000fc8000f8e00ff */
[----:B------:R-:W-:-:S06]  /*0300*/  @!P0 IMAD.WIDE R10, R0, 0x4, R6 ;  /* 0x00000004000a8825 */ /* 0x000fcc00078e0206 */
[----:B------:R0:W5:Y:S01]  /*0310*/  @!P0 LDG.E R10, desc[UR4][R10.64] ;  /* 0x000000040a0a8981 */ /* 0x000162000c1e1900 */
[----:B------:R-:W-:Y:S01]  /*0320*/  IMAD R19, R5, R12, -R12 ;  /* 0x0000000c05137224 */ /* 0x000fe200078e0a0c */
[----:B------:R-:W-:-:S04]  /*0330*/  @!P0 SHF.R.S32.HI R5, RZ, 0x1f, R0 ;  /* 0x0000001fff058819 */ /* 0x000fc80000011400 */
[----:B------:R-:W-:-:S05]  /*0340*/  IADD3 R17, PT, PT, R8, R19, RZ ;  /* 0x0000001308117210 */ /* 0x000fca0007ffe0ff */
[----:B------:R-:W-:Y:S01]  /*0350*/  @!P0 IMAD.WIDE R12, R17, 0x4, R6 ;  /* 0x00000004110c8825 */ /* 0x000fe200078e0206 */
[----:B------:R-:W-:-:S03]  /*0360*/  @P0 MOV R7, UR7 ;  /* 0x0000000700070c02 */ /* 0x000fc60008000f00 */
[----:B------:R-:W-:Y:S02]  /*0370*/  @P0 IMAD.U32 R6, RZ, RZ, UR6 ;  /* 0x00000006ff060e24 */ /* 0x000fe4000f8e00ff */
[----:B------:R-:W0:Y:S02]  /*0380*/  @!P0 LDG.E R12, desc[UR4][R12.64] ;  /* 0x000000040c0c8981 */ /* 0x000e24000c1e1900 */
[----:B------:R-:W-:-:S04]  /*0390*/  @P0 IMAD.WIDE R16, R17, 0x4, R6 ;  /* 0x0000000411100825 */ /* 0x000fc800078e0206 */
[----:B------:R-:W-:Y:S02]  /*03a0*/  @P0 IMAD.WIDE R14, R0, 0x4, R6 ;  /* 0x00000004000e0825 */ /* 0x000fe400078e0206 */
[----:B------:R-:W2:Y:S04]  /*03b0*/  @P0 LDG.E R16, desc[UR4][R16.64] ;  /* 0x0000000410100981 */ /* 0x000ea8000c1e1900 */
[----:B------:R1:W5:Y:S01]  /*03c0*/  @P0 LDG.E R10, desc[UR4][R14.64] ;  /* 0x000000040e0a0981 */ /* 0x000362000c1e1900 */
[--C-:B------:R-:W-:Y:S01]  /*03d0*/  @!P0 IMAD.MOV.U32 R4, RZ, RZ, R0.reuse ;  /* 0x000000ffff048224 */ /* 0x100fe200078e0000 */
[----:B------:R-:W-:Y:S01]  /*03e0*/  @!P0 MOV R9, 0x4 ;  /* 0x0000000400098802 */ /* 0x000fe20000000f00 */
[----:B------:R-:W-:Y:S01]  /*03f0*/  @!P0 IMAD.MOV.U32 R18, RZ, RZ, 0x1 ;  /* 0x00000001ff128424 */ /* 0x000fe200078e00ff */
[----:B------:R-:W-:Y:S01]  /*0400*/  @P0 MOV R18, 0xffffffff ;  /* 0xffffffff00120802 */ /* 0x000fe20000000f00 */
[----:B------:R-:W-:Y:S01]  /*0410*/  @P0 IMAD.MOV.U32 R9, RZ, RZ, 0x4 ;  /* 0x00000004ff090424 */ /* 0x000fe200078e00ff */
[----:B------:R-:W-:-:S02]  /*0420*/  @P0 SHF.R.S32.HI R5, RZ, 0x1f, R0 ;  /* 0x0000001fff050819 */ /* 0x000fc40000011400 */
[----:B------:R-:W-:Y:S02]  /*0430*/  @P0 MOV R4, R0 ;  /* 0x0000000000040202 */ /* 0x000fe40000000f00 */
[----:B0-----:R-:W-:Y:S01]  /*0440*/  @!P0 SHF.L.U32 R11, R12, 0x1, RZ ;  /* 0x000000010c0b8819 */ /* 0x001fe200000006ff */
[----:B-12---:R-:W-:-:S07]  /*0450*/  @P0 IMAD.SHL.U32 R11, R16, 0x2, RZ ;  /* 0x00000002100b0824 */ /* 0x006fce00078e00ff */
.L_x_20:
[----:B------:R-:W-:Y:S05]  /*0460*/  BSYNC.RECONVERGENT B0 ;  /* 0x0000000000007941 */ /* 0x000fea0003800200 */
.L_x_18:
[----:B------:R-:W-:Y:S01]  /*0470*/  IADD3 R13, PT, PT, R18, R19, R8 ;  /* 0x00000013120d7210 */ /* 0x000fe20007ffe008 */
[----:B------:R-:W0:Y:S04]  /*0480*/  LDCU.64 UR6, c[0x0][0x380] ;  /* 0x00007000ff0677ac */ /* 0x000e280008000a00 */
[----:B------:R-:W-:-:S06]  /*0490*/  IMAD.WIDE R12, R13, 0x4, R6 ;  /* 0x000000040d0c7825 */ /* 0x000fcc00078e0206 */
[----:B------:R-:W2:Y:S01]  /*04a0*/  LDG.E R12, desc[UR4][R12.64] ;  /* 0x000000040c0c7981 */ /* 0x000ea2000c1e1900 */
[-C--:B------:R-:W-:Y:S02]  /*04b0*/  IABS R15, R9.reuse ;  /* 0x00000009000f7213 */ /* 0x080fe40000000000 */
[----:B------:R-:W-:Y:S02]  /*04c0*/  IABS R17, R9 ;  /* 0x0000000900117213 */ /* 0x000fe40000000000 */
[----:B------:R-:W1:Y:S03]  /*04d0*/  I2F.RP R14, R15 ;  /* 0x0000000f000e7306 */ /* 0x000e660000209400 */
[----:B------:R-:W-:-:S05]  /*04e0*/  IMAD.MOV R17, RZ, RZ, -R17 ;  /* 0x000000ffff117224 */ /* 0x000fca00078e0a11 */
[----:B-1----:R-:W1:Y:S02]  /*04f0*/  MUFU.RCP R14, R14 ;  /* 0x0000000e000e7308 */ /* 0x002e640000001000 */
[----:B-1----:R-:W-:-:S06]  /*0500*/  VIADD R6, R14, 0xffffffe ;  /* 0x0ffffffe0e067836 */ /* 0x002fcc0000000000 */
[----:B------:R1:W3:Y:S02]  /*0510*/  F2I.FTZ.U32.TRUNC.NTZ R7, R6 ;  /* 0x0000000600077305 */ /* 0x0002e4000021f000 */
[----:B-1----:R-:W-:Y:S01]  /*0520*/  HFMA2 R6, -RZ, RZ, 0, 0 ;  /* 0x00000000ff067431 */ /* 0x002fe200000001ff */
[----:B---3--:R-:W-:Y:S02]  /*0530*/  IADD3 R16, PT, PT, RZ, -R7, RZ ;  /* 0x80000007ff107210 */ /* 0x008fe40007ffe0ff */
[----:B--2--5:R-:W-:-:S03]  /*0540*/  IADD3 R8, PT, PT, R12, R11, R10 ;  /* 0x0000000b0c087210 */ /* 0x024fc60007ffe00a */
[----:B------:R-:W-:Y:S01]  /*0550*/  IMAD R11, R16, R15, RZ ;  /* 0x0000000f100b7224 */ /* 0x000fe200078e02ff */
[----:B------:R-:W-:-:S03]  /*0560*/  IABS R10, R8 ;  /* 0x00000008000a7213 */ /* 0x000fc60000000000 */
[----:B------:R-:W-:Y:S01]  /*0570*/  IMAD.HI.U32 R7, R7, R11, R6 ;  /* 0x0000000b07077227 */ /* 0x000fe200078e0006 */
[----:B------:R-:W-:-:S03]  /*0580*/  LOP3.LUT R8, R8, R9, RZ, 0x3c, !PT ;  /* 0x0000000908087212 */ /* 0x000fc600078e3cff */
[----:B------:R-:W-:Y:S01]  /*0590*/  IMAD.MOV.U32 R6, RZ, RZ, R17 ;  /* 0x000000ffff067224 */ /* 0x000fe200078e0011 */
[----:B------:R-:W-:Y:S01]  /*05a0*/  ISETP.GE.AND P1, PT, R8, RZ, PT ;  /* 0x000000ff0800720c */ /* 0x000fe20003f26270 */
[----:B------:R-:W-:-:S04]  /*05b0*/  IMAD.HI.U32 R7, R7, R10, RZ ;  /* 0x0000000a07077227 */ /* 0x000fc800078e00ff */
[----:B------:R-:W-:Y:S02]  /*05c0*/  IMAD R6, R7, R6, R10 ;  /* 0x0000000607067224 */ /* 0x000fe400078e020a */
[----:B------:R-:W1:Y:S03]  /*05d0*/  LDC.64 R10, c[0x0][0x380] ;  /* 0x0000e000ff0a7b82 */ /* 0x000e660000000a00 */
[----:B------:R-:W-:-:S13]  /*05e0*/  ISETP.GT.U32.AND P2, PT, R15, R6, PT ;  /* 0x000000060f00720c */ /* 0x000fda0003f44070 */
[-C--:B------:R-:W-:Y:S01]  /*05f0*/  @!P2 IADD3 R6, PT, PT, R6, -R15.reuse, RZ ;  /* 0x8000000f0606a210 */ /* 0x080fe20007ffe0ff */
[----:B------:R-:W-:Y:S01]  /*0600*/  @!P2 VIADD R7, R7, 0x1 ;  /* 0x000000010707a836 */ /* 0x000fe20000000000 */
[----:B------:R-:W-:Y:S02]  /*0610*/  ISETP.NE.AND P2, PT, R9, RZ, PT ;  /* 0x000000ff0900720c */ /* 0x000fe40003f45270 */
[----:B------:R-:W-:-:S13]  /*0620*/  ISETP.GE.U32.AND P0, PT, R6, R15, PT ;  /* 0x0000000f0600720c */ /* 0x000fda0003f06070 */
[----:B------:R-:W-:Y:S02]  /*0630*/  @P0 IADD3 R7, PT, PT, R7, 0x1, RZ ;  /* 0x0000000107070810 */ /* 0x000fe40007ffe0ff */
[----:B0-----:R-:W-:-:S03]  /*0640*/  LEA R6, P0, R4, UR6, 0x2 ;  /* 0x0000000604067c11 */ /* 0x001fc6000f8010ff */
[----:B------:R-:W-:Y:S01]  /*0650*/  IMAD.MOV.U32 R13, RZ, RZ, R7 ;  /* 0x000000ffff0d7224 */ /* 0x000fe200078e0007 */
[----:B------:R-:W-:Y:S01]  /*0660*/  LEA.HI.X R7, R4, UR7, R5, 0x2, P0 ;  /* 0x0000000704077c11 */ /* 0x000fe200080f1405 */
[----:B-1----:R-:W-:-:S03]  /*0670*/  IMAD.WIDE R4, R0, 0x4, R10 ;  /* 0x0000000400047825 */ /* 0x002fc600078e020a */
[----:B------:R-:W-:Y:S02]  /*0680*/  @!P1 IADD3 R13, PT, PT, -R13, RZ, RZ ;  /* 0x000000ff0d0d9210 */ /* 0x000fe40007ffe1ff */
[----:B------:R-:W-:-:S05]  /*0690*/  @!P2 LOP3.LUT R13, RZ, R9, RZ, 0x33, !PT ;  /* 0x00000009ff0da212 */ /* 0x000fca00078e33ff */
[----:B------:R-:W-:Y:S04]  /*06a0*/  STG.E desc[UR4][R6.64], R13 ;  /* 0x0000000d06007986 */ /* 0x000fe8000c101904 */
[----:B------:R-:W2:Y:S04]  /*06b0*/  LDG.E R5, desc[UR4][R4.64] ;  /* 0x0000000404057981 */ /* 0x000ea8000c1e1900 */
[----:B--2---:R-:W-:Y:S01]  /*06c0*/  STG.E desc[UR4][R2.64+0x1c], R5 ;  /* 0x00001c0502007986 */ /* 0x004fe2000c101904 */
[----:B------:R-:W-:Y:S05]  /*06d0*/  EXIT ;  /* 0x000000000000794d */ /* 0x000fea0003800000 */
.L_x_21:
        /* <DEDUP_REMOVED lines=10> */
.L_x_52:


//--------------------- .text._Z14moveParticles2PiP8Particleii --------------------------
	.section	.text._Z14moveParticles2PiP8Particleii,"ax",@progbits
	.align	128
        .global         _Z14moveParticles2PiP8Particleii
        .type           _Z14moveParticles2PiP8Particleii,@function
        .size           _Z14moveParticles2PiP8Particleii,(.L_x_53 - _Z14moveParticles2PiP8Particleii)
        .other          _Z14moveParticles2PiP8Particleii,@"STO_CUDA_ENTRY STV_DEFAULT"
_Z14moveParticles2PiP8Particleii:
.text._Z14moveParticles2PiP8Particleii:
        /* <DEDUP_REMOVED lines=10> */
[----:B------:R-:W2:Y:S01]  /*00a0*/  LDCU UR6, c[0x0][0x394] ;  /* 0x00007280ff0677ac */ /* 0x000ea20008000800 */
[----:B0-----:R-:W-:-:S05]  /*00b0*/  IMAD.WIDE R2, R5, 0x20, R2 ;  /* 0x0000002005027825 */ /* 0x001fca00078e0202 */
[----:B------:R-:W0:Y:S01]  /*00c0*/  LDC.64 R4, c[0x0][0x380] ;  /* 0x0000e000ff047b82 */ /* 0x000e220000000a00 */
[----:B-1----:R-:W3:Y:S04]  /*00d0*/  LDG.E R0, desc[UR4][R2.64+0x4] ;  /* 0x0000040402007981 */ /* 0x002ee8000c1e1900 */
[----:B------:R-:W4:Y:S01]  /*00e0*/  LDG.E R6, desc[UR4][R2.64+0x8] ;  /* 0x0000080402067981 */ /* 0x000f22000c1e1900 */
[----:B---3--:R-:W-:-:S04]  /*00f0*/  IMAD.HI R0, R0, 0x68db8bad, RZ ;  /* 0x68db8bad00007827 */ /* 0x008fc800078e02ff */
[----:B----4-:R-:W-:Y:S01]  /*0100*/  IMAD.HI R6, R6, 0x68db8bad, RZ ;  /* 0x68db8bad06067827 */ /* 0x010fe200078e02ff */
[----:B------:R-:W-:-:S04]  /*0110*/  SHF.R.U32.HI R7, RZ, 0x1f, R0 ;  /* 0x0000001fff077819 */ /* 0x000fc80000011600 */
[----:B------:R-:W-:Y:S02]  /*0120*/  SHF.R.U32.HI R9, RZ, 0x1f, R6 ;  /* 0x0000001fff097819 */ /* 0x000fe40000011606 */
[----:B------:R-:W-:Y:S02]  /*0130*/  LEA.HI.SX32 R7, R0, R7, 0x14 ;  /* 0x0000000700077211 */ /* 0x000fe400078fa2ff */
[----:B------:R-:W-:Y:S01]  /*0140*/  LEA.HI.SX32 R6, R6, R9, 0x14 ;  /* 0x0000000906067211 */ /* 0x000fe200078fa2ff */
[----:B------:R-:W-:-:S04]  /*0150*/  HFMA2 R9, -RZ, RZ, 0, 5.9604644775390625e-08 ;  /* 0x00000001ff097431 */ /* 0x000fc800000001ff */
[----:B--2---:R-:W-:-:S04]  /*0160*/  IMAD R7, R7, UR6, R6 ;  /* 0x0000000607077c24 */ /* 0x004fc8000f8e0206 */
[----:B0-----:R-:W-:-:S05]  /*0170*/  IMAD.WIDE R2, R7, 0x4, R4 ;  /* 0x0000000407027825 */ /* 0x001fca00078e0204 */
[----:B------:R-:W-:Y:S01]  /*0180*/  REDG.E.ADD.STRONG.GPU desc[UR4][R2.64], R9 ;  /* 0x000000090200798e */ /* 0x000fe2000c12e104 */
[----:B------:R-:W-:Y:S05]  /*0190*/  EXIT ;  /* 0x000000000000794d */ /* 0x000fea0003800000 */
.L_x_22:
        /* <DEDUP_REMOVED lines=14> */
.L_x_53:


//--------------------- .text._Z13moveParticlesPiP8Particleiii --------------------------
	.section	.text._Z13moveParticlesPiP8Particleiii,"ax",@progbits
	.align	128
        .global         _Z13moveParticlesPiP8Particleiii
        .type           _Z13moveParticlesPiP8Particleiii,@function
        .size           _Z13moveParticlesPiP8Particleiii,(.L_x_46 - _Z13moveParticlesPiP8Particleiii)
        .other          _Z13moveParticlesPiP8Particleiii,@"STO_CUDA_ENTRY STV_DEFAULT"
_Z13moveParticlesPiP8Particleiii:
.text._Z13moveParticlesPiP8Particleiii:
        /* <DEDUP_REMOVED lines=11> */
[----:B-1----:R-:W2:Y:S02]  /*00b0*/  LDG.E R8, desc[UR6][R14.64+0xc] ;  /* 0x00000c060e087981 */ /* 0x002ea4000c1e1900 */
[----:B--2---:R-:W-:-:S13]  /*00c0*/  ISETP.NE.AND P0, PT, R8, RZ, PT ;  /* 0x000000ff0800720c */ /* 0x004fda0003f05270 */
[----:B------:R-:W-:Y:S05]  /*00d0*/  @!P0 EXIT ;  /* 0x000000000000894d */ /* 0x000fea0003800000 */
[----:B------:R0:W5:Y:S01]  /*00e0*/  LDG.E R22, desc[UR6][R14.64+0x4] ;  /* 0x000004060e167981 */ /* 0x000162000c1e1900 */
[----:B------:R-:W1:Y:S03]  /*00f0*/  LDC R11, c[0x0][0x394] ;  /* 0x0000e500ff0b7b82 */ /* 0x000e660000000800 */
[----:B------:R0:W5:Y:S04]  /*0100*/  LDG.E R21, desc[UR6][R14.64+0x8] ;  /* 0x000008060e157981 */ /* 0x000168000c1e1900 */
[----:B------:R0:W5:Y:S01]  /*0110*/  LDG.E R27, desc[UR6][R14.64+0x14] ;  /* 0x000014060e1b7981 */ /* 0x000162000c1e1900 */
[----:B------:R-:W2:Y:S03]  /*0120*/  LDC R0, c[0x0][0x398] ;  /* 0x0000e600ff007b82 */ /* 0x000ea60000000800 */
[----:B------:R0:W5:Y:S01]  /*0130*/  LDG.E R25, desc[UR6][R14.64+0x18] ;  /* 0x000018060e197981 */ /* 0x000162000c1e1900 */
[----:B------:R-:W-:Y:S01]  /*0140*/  I2FP.F32.S32 R8, R8 ;  /* 0x0000000800087245 */ /* 0x000fe20000201400 */
[----:B------:R-:W3:Y:S03]  /*0150*/  LDCU UR5, c[0x0][0x398] ;  /* 0x00007300ff0577ac */ /* 0x000ee60008000800 */
[----:B------:R-:W4:Y:S01]  /*0160*/  LDC.64 R16, c[0x0][0x380] ;  /* 0x0000e000ff107b82 */ /* 0x000f220000000a00 */
[----:B------:R-:W-:Y:S01]  /*0170*/  UMOV UR4, URZ ;  /* 0x000000ff00047c82 */ /* 0x000fe20008000000 */
[----:B-1----:R-:W-:-:S04]  /*0180*/  IMAD R11, R11, 0x2710, RZ ;  /* 0x000027100b0b7824 */ /* 0x002fc800078e02ff */
[----:B------:R-:W-:Y:S02]  /*0190*/  VIADD R6, R11, 0xffffffff ;  /* 0xffffffff0b067836 */ /* 0x000fe40000000000 */
[C---:B--2---:R-:W-:Y:S02]  /*01a0*/  VIADD R9, R0.reuse, 0xffffffff ;  /* 0xffffffff00097836 */ /* 0x044fe40000000000 */
[C---:B------:R-:W-:Y:S02]  /*01b0*/  IMAD R7, R0.reuse, 0x2710, RZ ;  /* 0x0000271000077824 */ /* 0x040fe400078e02ff */
[----:B0--3--:R-:W-:-:S07]  /*01c0*/  IMAD R5, R0, 0x270f, R9 ;  /* 0x0000270f00057824 */ /* 0x009fce00078e0209 */
.L_x_31:
[----:B-----5:R-:W-:-:S04]  /*01d0*/  IMAD.HI R0, R22, 0x68db8bad, RZ ;  /* 0x68db8bad16007827 */ /* 0x020fc800078e02ff */
[----:B------:R-:W-:Y:S01]  /*01e0*/  IMAD.HI R2, R21, 0x68db8bad, RZ ;  /* 0x68db8bad15027827 */ /* 0x000fe200078e02ff */
[----:B------:R-:W-:-:S03]  /*01f0*/  SHF.R.U32.HI R3, RZ, 0x1f, R0 ;  /* 0x0000001fff037819 */ /* 0x000fc60000011600 */
[----:B------:R-:W-:Y:S01]  /*0200*/  VIADD R10, R21, 0x270f ;  /* 0x0000270f150a7836 */ /* 0x000fe20000000000 */
[----:B------:R-:W-:Y:S02]  /*0210*/  SHF.R.U32.HI R13, RZ, 0x1f, R2 ;  /* 0x0000001fff0d7819 */ /* 0x000fe40000011602 */
[----:B------:R-:W-:Y:S02]  /*0220*/  LEA.HI.SX32 R3, R0, R3, 0x14 ;  /* 0x0000000300037211 */ /* 0x000fe400078fa2ff */
[----:B------:R-:W-:-:S03]  /*0230*/  LEA.HI.SX32 R4, R2, R13, 0x14 ;  /* 0x0000000d02047211 */ /* 0x000fc600078fa2ff */
[----:B------:R-:W-:-:S04]  /*0240*/  VIADD R3, R3, 0xffffffff ;  /* 0xffffffff03037836 */ /* 0x000fc80000000000 */
[----:B------:R-:W-:-:S04]  /*0250*/  IMAD R3, R3, UR5, R4 ;  /* 0x0000000503037c24 */ /* 0x000fc8000f8e0204 */
[----:B----4-:R-:W-:-:S05]  /*0260*/  IMAD.WIDE R2, R3, 0x4, R16 ;  /* 0x0000000403027825 */ /* 0x010fca00078e0210 */
[----:B------:R-:W2:Y:S01]  /*0270*/  LDG.E R0, desc[UR6][R2.64] ;  /* 0x0000000602007981 */ /* 0x000ea2000c1e1900 */
[----:B------:R-:W-:Y:S02]  /*0280*/  ISETP.GE.U32.AND P1, PT, R10, 0x4e1f, PT ;  /* 0x00004e1f0a00780c */ /* 0x000fe40003f26070 */
[----:B------:R-:W-:-:S11]  /*0290*/  ISETP.NE.AND P2, PT, R4, R9, PT ;  /* 0x000000090400720c */ /* 0x000fd60003f45270 */
[----:B------:R-:W3:Y:S04]  /*02a0*/  @P1 LDG.E R13, desc[UR6][R2.64+-0x4] ;  /* 0xfffffc06020d1981 */ /* 0x000ee8000c1e1900 */
[----:B------:R-:W4:Y:S01]  /*02b0*/  @P2 LDG.E R19, desc[UR6][R2.64+0x4] ;  /* 0x0000040602132981 */ /* 0x000f22000c1e1900 */
[----:B------:R-:W0:Y:S01]  /*02c0*/  MUFU.RCP R23, R8 ;  /* 0x0000000800177308 */ /* 0x000e220000001000 */
[----:B------:R-:W-:Y:S01]  /*02d0*/  UIADD3 UR4, UPT, UPT, UR4, 0x2, URZ ;  /* 0x0000000204047890 */ /* 0x000fe2000fffe0ff */
[----:B------:R-:W-:Y:S03]  /*02e0*/  BSSY.RECONVERGENT B0, `(.L_x_23) ;  /* 0x0000011000007945 */ /* 0x000fe60003800200 */
[----:B------:R-:W-:Y:S01]  /*02f0*/  UISETP.NE.AND UP0, UPT, UR4, 0x8, UPT ;  /* 0x000000080400788c */ /* 0x000fe2000bf05270 */
[----:B0-----:R-:W-:-:S04]  /*0300*/  FFMA R4, -R8, R23, 1 ;  /* 0x3f80000008047423 */ /* 0x001fc80000000117 */
[----:B------:R-:W-:Y:S01]  /*0310*/  FFMA R10, R23, R4, R23 ;  /* 0x00000004170a7223 */ /* 0x000fe20000000017 */
[----:B------:R-:W-:Y:S02]  /*0320*/  IMAD.MOV.U32 R23, RZ, RZ, RZ ;  /* 0x000000ffff177224 */ /* 0x000fe400078e00ff */
[----:B------:R-:W-:Y:S01]  /*0330*/  IMAD.MOV.U32 R4, RZ, RZ, RZ ;  /* 0x000000ffff047224 */ /* 0x000fe200078e00ff */
[----:B--2---:R-:W-:-:S04]  /*0340*/  I2FP.F32.S32 R29, R0 ;  /* 0x00000000001d7245 */ /* 0x004fc80000201400 */
[----:B------:R-:W0:Y:S01]  /*0350*/  FCHK P0, R29, R8 ;  /* 0x000000081d007302 */ /* 0x000e220000000000 */
[----:B------:R-:W-:-:S04]  /*0360*/  FFMA R12, R29, R10, RZ ;  /* 0x0000000a1d0c7223 */ /* 0x000fc800000000ff */
[----:B------:R-:W-:-:S04]  /*0370*/  FFMA R18, -R8, R12, R29 ;  /* 0x0000000c08127223 */ /* 0x000fc8000000011d */
[----:B------:R-:W-:Y:S01]  /*0380*/  FFMA R10, R10, R18, R12 ;  /* 0x000000120a0a7223 */ /* 0x000fe2000000000c */
[----:B---3--:R-:W-:Y:S02]  /*0390*/  @P1 IMAD.IADD R23, R13, 0x1, -R0 ;  /* 0x000000010d171824 */ /* 0x008fe400078e0a00 */
[----:B----4-:R-:W-:Y:S01]  /*03a0*/  @P2 IMAD.IADD R4, R0, 0x1, -R19 ;  /* 0x0000000100042824 */ /* 0x010fe200078e0a13 */
[----:B01----:R-:W-:Y:S06]  /*03b0*/  @!P0 BRA `(.L_x_24) ;  /* 0x00000000000c8947 */ /* 0x003fec0003800000 */
[----:B------:R-:W-:-:S07]  /*03c0*/  MOV R10, 0x3e0 ;  /* 0x000003e0000a7802 */ /* 0x000fce0000000f00 */
[----:B------:R-:W-:Y:S05]  /*03d0*/  CALL.REL.NOINC `($__internal_0_$__cuda_sm3x_div_rn_noftz_f32_slowpath) ;  /* 0x0000000400ec7944 */ /* 0x000fea0003c00000 */
[----:B------:R-:W-:-:S07]  /*03e0*/  IMAD.MOV.U32 R10, RZ, RZ, R0 ;  /* 0x000000ffff0a7224 */ /* 0x000fce00078e0000 */
.L_x_24:
[----:B------:R-:W-:Y:S05]  /*03f0*/  BSYNC.RECONVERGENT B0 ;  /* 0x0000000000007941 */ /* 0x000fea0003800200 */
.L_x_23:
[----:B------:R-:W0:Y:S01]  /*0400*/  MUFU.RCP R3, R8 ;  /* 0x0000000800037308 */ /* 0x000e220000001000 */
[----:B------:R-:W-:Y:S02]  /*0410*/  IMAD.IADD R23, R4, 0x1, R23 ;  /* 0x0000000104177824 */ /* 0x000fe400078e0217 */
[----:B------:R-:W-:Y:S01]  /*0420*/  FMUL R10, R10, 10000 ;  /* 0x461c40000a0a7820 */ /* 0x000fe20000400000 */
[----:B------:R-:W-:Y:S02]  /*0430*/  BSSY.RECONVERGENT B0, `(.L_x_25) ;  /* 0x000000c000007945 */ /* 0x000fe40003800200 */
[----:B------:R-:W-:Y:S02]  /*0440*/  I2FP.F32.S32 R29, R23 ;  /* 0x00000017001d7245 */ /* 0x000fe40000201400 */
[----:B------:R-:W-:Y:S08]  /*0450*/  F2I.TRUNC.NTZ R4, R10 ;  /* 0x0000000a00047305 */ /* 0x000ff0000020f100 */
[----:B------:R-:W1:Y:S01]  /*0460*/  FCHK P0, R29, R8 ;  /* 0x000000081d007302 */ /* 0x000e620000000000 */
[----:B0-----:R-:W-:-:S04]  /*0470*/  FFMA R0, -R8, R3, 1 ;  /* 0x3f80000008007423 */ /* 0x001fc80000000103 */
[----:B------:R-:W-:-:S04]  /*0480*/  FFMA R0, R3, R0, R3 ;  /* 0x0000000003007223 */ /* 0x000fc80000000003 */
[----:B------:R-:W-:-:S04]  /*0490*/  FFMA R3, R0, R29, RZ ;  /* 0x0000001d00037223 */ /* 0x000fc800000000ff */
[----:B------:R-:W-:-:S04]  /*04a0*/  FFMA R2, -R8, R3, R29 ;  /* 0x0000000308027223 */ /* 0x000fc8000000011d */
[----:B------:R-:W-:Y:S01]  /*04b0*/  FFMA R0, R0, R2, R3 ;  /* 0x0000000200007223 */ /* 0x000fe20000000003 */
[----:B-1----:R-:W-:Y:S06]  /*04c0*/  @!P0 BRA `(.L_x_26) ;  /* 0x0000000000088947 */ /* 0x002fec0003800000 */
[----:B------:R-:W-:-:S07]  /*04d0*/  MOV R10, 0x4f0 ;  /* 0x000004f0000a7802 */ /* 0x000fce0000000f00 */
[----:B------:R-:W-:Y:S05]  /*04e0*/  CALL.REL.NOINC `($__internal_0_$__cuda_sm3x_div_rn_noftz_f32_slowpath) ;  /* 0x0000000400a87944 */ /* 0x000fea0003c00000 */
.L_x_26:
[----:B------:R-:W-:Y:S05]  /*04f0*/  BSYNC.RECONVERGENT B0 ;  /* 0x0000000000007941 */ /* 0x000fea0003800200 */
.L_x_25:
[----:B------:R-:W-:Y:S01]  /*0500*/  FMUL R2, R0, 10000 ;  /* 0x461c400000027820 */ /* 0x000fe20000400000 */
[----:B------:R-:W-:-:S05]  /*0510*/  IMAD.IADD R0, R4, 0x1, R27 ;  /* 0x0000000104007824 */ /* 0x000fca00078e021b */
[----:B------:R-:W0:Y:S01]  /*0520*/  F2I.TRUNC.NTZ R2, R2 ;  /* 0x0000000200027305 */ /* 0x000e22000020f100 */
[----:B------:R-:W-:-:S04]  /*0530*/  SHF.R.S32.HI R13, RZ, 0x1f, R0 ;  /* 0x0000001fff0d7819 */ /* 0x000fc80000011400 */
[----:B------:R-:W-:-:S04]  /*0540*/  LEA.HI R13, R13, R0, RZ, 0x5 ;  /* 0x000000000d0d7211 */ /* 0x000fc800078f28ff */
[----:B------:R-:W-:-:S04]  /*0550*/  LEA.HI.SX32 R4, R13, R22, 0x1b ;  /* 0x000000160d047211 */ /* 0x000fc800078fdaff */
[----:B------:R-:W-:Y:S01]  /*0560*/  ISETP.GE.AND P1, PT, R4, R11, PT ;  /* 0x0000000b0400720c */ /* 0x000fe20003f26270 */
[----:B------:R1:W-:Y:S01]  /*0570*/  STG.E desc[UR6][R14.64+0x4], R4 ;  /* 0x000004040e007986 */ /* 0x0003e2000c101906 */
[----:B0-----:R-:W-:Y:S01]  /*0580*/  IMAD.IADD R3, R2, 0x1, R25 ;  /* 0x0000000102037824 */ /* 0x001fe200078e0219 */
[----:B------:R-:W-:-:S04]  /*0590*/  LEA.HI R25, R0, R0, RZ, 0x1 ;  /* 0x0000000000197211 */ /* 0x000fc800078f08ff */
[----:B------:R-:W-:Y:S02]  /*05a0*/  SHF.R.S32.HI R10, RZ, 0x1f, R3 ;  /* 0x0000001fff0a7819 */ /* 0x000fe40000011403 */
[-C--:B------:R-:W-:Y:S02]  /*05b0*/  LEA.HI R23, R3, R3.reuse, RZ, 0x1 ;  /* 0x0000000303177211 */ /* 0x080fe400078f08ff */
[----:B------:R-:W-:Y:S02]  /*05c0*/  LEA.HI R10, R10, R3, RZ, 0x5 ;  /* 0x000000030a0a7211 */ /* 0x000fe400078f28ff */
[----:B-1----:R-:W-:Y:S01]  /*05d0*/  @P1 IMAD.MOV.U32 R4, RZ, RZ, R6 ;  /* 0x000000ffff041224 */ /* 0x002fe200078e0006 */
[----:B------:R-:W-:Y:S01]  /*05e0*/  SHF.R.S32.HI R25, RZ, 0x1, R25 ;  /* 0x00000001ff197819 */ /* 0x000fe20000011419 */
[----:B------:R-:W-:Y:S01]  /*05f0*/  @P1 STG.E desc[UR6][R14.64+0x4], R6 ;  /* 0x000004060e001986 */ /* 0x000fe2000c101906 */
[----:B------:R-:W-:Y:S01]  /*0600*/  LEA.HI.SX32 R21, R10, R21, 0x1b ;  /* 0x000000150a157211 */ /* 0x000fe200078fdaff */
[----:B------:R-:W-:Y:S01]  /*0610*/  IMAD.HI R2, R4, 0x68db8bad, RZ ;  /* 0x68db8bad04027827 */ /* 0x000fe200078e02ff */
[----:B------:R-:W-:Y:S01]  /*0620*/  SHF.R.S32.HI R23, RZ, 0x1, R23 ;  /* 0x00000001ff177819 */ /* 0x000fe20000011417 */
[----:B------:R-:W-:Y:S01]  /*0630*/  STG.E desc[UR6][R14.64+0x14], R25 ;  /* 0x000014190e007986 */ /* 0x000fe2000c101906 */
[----:B------:R-:W-:-:S02]  /*0640*/  VIMNMX R10, PT, PT, RZ, R21, !PT ;  /* 0x00000015ff0a7248 */ /* 0x000fc40007fe0100 */
[----:B------:R-:W-:Y:S01]  /*0650*/  SHF.R.U32.HI R13, RZ, 0x1f, R2 ;  /* 0x0000001fff0d7819 */ /* 0x000fe20000011602 */
[----:B------:R0:W-:Y:S01]  /*0660*/  STG.E desc[UR6][R14.64+0x8], R21 ;  /* 0x000008150e007986 */ /* 0x0001e2000c101906 */
[----:B------:R-:W-:Y:S02]  /*0670*/  ISETP.GE.AND P0, PT, R10, R7, PT ;  /* 0x000000070a00720c */ /* 0x000fe40003f06270 */
[----:B------:R-:W-:Y:S01]  /*0680*/  LEA.HI.SX32 R13, R2, R13, 0x14 ;  /* 0x0000000d020d7211 */ /* 0x000fe200078fa2ff */
[----:B------:R1:W-:Y:S01]  /*0690*/  STG.E desc[UR6][R14.64+0x18], R23 ;  /* 0x000018170e007986 */ /* 0x0003e2000c101906 */
[----:B------:R-:W-:Y:S02]  /*06a0*/  SEL R27, R5, R10, P0 ;  /* 0x0000000a051b7207 */ /* 0x000fe40000000000 */
[----:B------:R-:W-:Y:S01]  /*06b0*/  ISETP.GE.AND P0, PT, R10, R7, PT ;  /* 0x000000070a00720c */ /* 0x000fe20003f06270 */
[----:B------:R-:W-:Y:S02]  /*06c0*/  VIADD R13, R13, 0xffffffff ;  /* 0xffffffff0d0d7836 */ /* 0x000fe40000000000 */
[----:B------:R-:W-:Y:S01]  /*06d0*/  IMAD.HI R12, R27, 0x68db8bad, RZ ;  /* 0x68db8bad1b0c7827 */ /* 0x000fe200078e02ff */
[----:B------:R-:W-:-:S03]  /*06e0*/  ISETP.GT.AND P0, PT, R21, -0x1, !P0 ;  /* 0xffffffff1500780c */ /* 0x000fc60004704270 */
[----:B------:R-:W-:Y:S01]  /*06f0*/  VIADD R0, R27, 0x270f ;  /* 0x0000270f1b007836 */ /* 0x000fe20000000000 */
[----:B------:R-:W-:-:S04]  /*0700*/  SHF.R.U32.HI R19, RZ, 0x1f, R12 ;  /* 0x0000001fff137819 */ /* 0x000fc8000001160c */
[----:B------:R-:W-:-:S05]  /*0710*/  LEA.HI.SX32 R12, R12, R19, 0x14 ;  /* 0x000000130c0c7211 */ /* 0x000fca00078fa2ff */
[----:B------:R-:W-:Y:S01]  /*0720*/  IMAD R3, R13, UR5, R12 ;  /* 0x000000050d037c24 */ /* 0x000fe2000f8e020c */
[----:B------:R1:W-:Y:S03]  /*0730*/  @!P0 STG.E desc[UR6][R14.64+0x8], R27 ;  /* 0x0000081b0e008986 */ /* 0x0003e6000c101906 */
[----:B------:R-:W-:-:S05]  /*0740*/  IMAD.WIDE R2, R3, 0x4, R16 ;  /* 0x0000000403027825 */ /* 0x000fca00078e0210 */
[----:B------:R-:W2:Y:S01]  /*0750*/  LDG.E R10, desc[UR6][R2.64] ;  /* 0x00000006020a7981 */ /* 0x000ea2000c1e1900 */
[----:B------:R-:W-:Y:S02]  /*0760*/  ISETP.GE.U32.AND P1, PT, R0, 0x4e1f, PT ;  /* 0x00004e1f0000780c */ /* 0x000fe40003f26070 */
[----:B------:R-:W-:-:S11]  /*0770*/  ISETP.NE.AND P2, PT, R12, R9, PT ;  /* 0x000000090c00720c */ /* 0x000fd60003f45270 */
[----:B------:R-:W3:Y:S04]  /*0780*/  @P1 LDG.E R13, desc[UR6][R2.64+-0x4] ;  /* 0xfffffc06020d1981 */ /* 0x000ee8000c1e1900 */
[----:B------:R-:W4:Y:S01]  /*0790*/  @P2 LDG.E R19, desc[UR6][R2.64+0x4] ;  /* 0x0000040602132981 */ /* 0x000f22000c1e1900 */
[----:B0-----:R-:W0:Y:S01]  /*07a0*/  MUFU.RCP R21, R8 ;  /* 0x0000000800157308 */ /* 0x001e220000001000 */
[----:B------:R-:W-:Y:S01]  /*07b0*/  BSSY.RECONVERGENT B0, `(.L_x_27) ;  /* 0x0000010000007945 */ /* 0x000fe20003800200 */
[----:B------:R-:W-:Y:S02]  /*07c0*/  IMAD.MOV.U32 R22, RZ, RZ, RZ ;  /* 0x000000ffff167224 */ /* 0x000fe400078e00ff */
[----:B0-----:R-:W-:-:S04]  /*07d0*/  FFMA R0, -R8, R21, 1 ;  /* 0x3f80000008007423 */ /* 0x001fc80000000115 */
[----:B------:R-:W-:Y:S01]  /*07e0*/  FFMA R0, R21, R0, R21 ;  /* 0x0000000015007223 */ /* 0x000fe20000000015 */
        /* <DEDUP_REMOVED lines=9> */
[----:B------:R-:W-:Y:S01]  /*0880*/  IMAD.MOV.U32 R29, RZ, RZ, R18 ;  /* 0x000000ffff1d7224 */ /* 0x000fe200078e0012 */
[----:B------:R-:W-:-:S07]  /*0890*/  MOV R10, 0x8b0 ;  /* 0x000008b0000a7802 */ /* 0x000fce0000000f00 */
[----:B------:R-:W-:Y:S05]  /*08a0*/  CALL.REL.NOINC `($__internal_0_$__cuda_sm3x_div_rn_noftz_f32_slowpath) ;  /* 0x0000000000b87944 */ /* 0x000fea0003c00000 */
.L_x_28:
[----:B------:R-:W-:Y:S05]  /*08b0*/  BSYNC.RECONVERGENT B0 ;  /* 0x0000000000007941 */ /* 0x000fea0003800200 */
.L_x_27:
        /* <DEDUP_REMOVED lines=15> */
.L_x_30:
[----:B------:R-:W-:Y:S05]  /*09b0*/  BSYNC.RECONVERGENT B0 ;  /* 0x0000000000007941 */ /* 0x000fea0003800200 */
.L_x_29:
[----:B------:R-:W-:Y:S01]  /*09c0*/  FMUL R0, R0, 10000 ;  /* 0x461c400000007820 */ /* 0x000fe20000400000 */
[----:B------:R-:W-:-:S05]  /*09d0*/  IMAD.IADD R25, R25, 0x1, R22 ;  /* 0x0000000119197824 */ /* 0x000fca00078e0216 */
[----:B------:R-:W0:Y:S02]  /*09e0*/  F2I.TRUNC.NTZ R0, R0 ;  /* 0x0000000000007305 */ /* 0x000e24000020f100 */
[----:B0-----:R-:W-:-:S05]  /*09f0*/  IMAD.IADD R23, R23, 0x1, R0 ;  /* 0x0000000117177824 */ /* 0x001fca00078e0200 */
[----:B------:R-:W-:-:S04]  /*0a00*/  SHF.R.S32.HI R2, RZ, 0x1f, R23 ;  /* 0x0000001fff027819 */ /* 0x000fc80000011417 */
[----:B------:R-:W-:Y:S02]  /*0a10*/  LEA.HI R10, R2, R23, RZ, 0x5 ;  /* 0x00000017020a7211 */ /* 0x000fe400078f28ff */
[----:B------:R-:W-:Y:S02]  /*0a20*/  SHF.R.S32.HI R2, RZ, 0x1f, R25 ;  /* 0x0000001fff027819 */ /* 0x000fe40000011419 */
[----:B------:R-:W-:Y:S02]  /*0a30*/  LEA.HI.SX32 R13, R10, R27, 0x1b ;  /* 0x0000001b0a0d7211 */ /* 0x000fe400078fdaff */
[----:B------:R-:W-:Y:S02]  /*0a40*/  LEA.HI R3, R2, R25, RZ, 0x5 ;  /* 0x0000001902037211 */ /* 0x000fe400078f28ff */
[----:B------:R-:W-:Y:S01]  /*0a50*/  VIMNMX R2, PT, PT, RZ, R13, !PT ;  /* 0x0000000dff027248 */ /* 0x000fe20007fe0100 */
[----:B------:R-:W-:Y:S01]  /*0a60*/  STG.E desc[UR6][R14.64+0x8], R13 ;  /* 0x0000080d0e007986 */ /* 0x000fe2000c101906 */
[----:B------:R-:W-:-:S02]  /*0a70*/  LEA.HI.SX32 R22, R3, R4, 0x1b ;  /* 0x0000000403167211 */ /* 0x000fc400078fdaff */
[----:B------:R-:W-:Y:S02]  /*0a80*/  ISETP.GE.AND P0, PT, R2, R7, PT ;  /* 0x000000070200720c */ /* 0x000fe40003f06270 */
[----:B------:R-:W-:Y:S01]  /*0a90*/  ISETP.GE.AND P1, PT, R22, R11, PT ;  /* 0x0000000b1600720c */ /* 0x000fe20003f26270 */
[----:B------:R0:W-:Y:S01]  /*0aa0*/  STG.E desc[UR6][R14.64+0x4], R22 ;  /* 0x000004160e007986 */ /* 0x0001e2000c101906 */
[----:B------:R-:W-:Y:S02]  /*0ab0*/  ISETP.GT.AND P0, PT, R13, -0x1, !P0 ;  /* 0xffffffff0d00780c */ /* 0x000fe40004704270 */
[----:B------:R-:W-:Y:S02]  /*0ac0*/  LEA.HI R25, R25, R25, RZ, 0x1 ;  /* 0x0000001919197211 */ /* 0x000fe400078f08ff */
[----:B------:R-:W-:Y:S02]  /*0ad0*/  LEA.HI R23, R23, R23, RZ, 0x1 ;  /* 0x0000001717177211 */ /* 0x000fe400078f08ff */
[----:B------:R-:W-:-:S02]  /*0ae0*/  ISETP.GE.AND P2, PT, R2, R7, PT ;  /* 0x000000070200720c */ /* 0x000fc40003f46270 */
[----:B------:R-:W-:Y:S02]  /*0af0*/  SHF.R.S32.HI R27, RZ, 0x1, R25 ;  /* 0x00000001ff1b7819 */ /* 0x000fe40000011419 */
[----:B------:R-:W-:Y:S01]  /*0b00*/  SHF.R.S32.HI R25, RZ, 0x1, R23 ;  /* 0x00000001ff197819 */ /* 0x000fe20000011417 */
[----:B------:R1:W-:Y:S01]  /*0b10*/  @P1 STG.E desc[UR6][R14.64+0x4], R6 ;  /* 0x000004060e001986 */ /* 0x0003e2000c101906 */
[----:B------:R-:W-:Y:S01]  /*0b20*/  SEL R21, R5, R2, P2 ;  /* 0x0000000205157207 */ /* 0x000fe20001000000 */
[----:B0-----:R-:W-:Y:S02]  /*0b30*/  @P1 IMAD.MOV.U32 R22, RZ, RZ, R6 ;  /* 0x000000ffff161224 */ /* 0x001fe400078e0006 */
[----:B------:R1:W-:Y:S04]  /*0b40*/  STG.E desc[UR6][R14.64+0x14], R27 ;  /* 0x0000141b0e007986 */ /* 0x0003e8000c101906 */
[----:B------:R1:W-:Y:S04]  /*0b50*/  STG.E desc[UR6][R14.64+0x18], R25 ;  /* 0x000018190e007986 */ /* 0x0003e8000c101906 */
[----:B------:R1:W-:Y:S01]  /*0b60*/  @!P0 STG.E desc[UR6][R14.64+0x8], R21 ;  /* 0x000008150e008986 */ /* 0x0003e2000c101906 */
[----:B------:R-:W-:Y:S05]  /*0b70*/  BRA.U UP0, `(.L_x_31) ;  /* 0xfffffff500947547 */ /* 0x000fea000b83ffff */
[----:B------:R-:W-:Y:S05]  /*0b80*/  EXIT ;  /* 0x000000000000794d */ /* 0x000fea0003800000 */
        .weak           $__internal_0_$__cuda_sm3x_div_rn_noftz_f32_slowpath
        .type           $__internal_0_$__cuda_sm3x_div_rn_noftz_f32_slowpath,@function
        .size           $__internal_0_$__cuda_sm3x_div_rn_noftz_f32_slowpath,(.L_x_46 - $__internal_0_$__cuda_sm3x_div_rn_noftz_f32_slowpath)
$__internal_0_$__cuda_sm3x_div_rn_noftz_f32_slowpath:
[--C-:B------:R-:W-:Y:S01]  /*0b90*/  SHF.R.U32.HI R3, RZ, 0x17, R8.reuse ;  /* 0x00000017ff037819 */ /* 0x100fe20000011608 */
[----:B------:R-:W-:Y:S01]  /*0ba0*/  BSSY.RECONVERGENT B1, `(.L_x_32) ;  /* 0x0000063000017945 */ /* 0x000fe20003800200 */
[----:B------:R-:W-:Y:S01]  /*0bb0*/  SHF.R.U32.HI R12, RZ, 0x17, R29 ;  /* 0x00000017ff0c7819 */ /* 0x000fe2000001161d */
[----:B------:R-:W-:Y:S01]  /*0bc0*/  IMAD.MOV.U32 R18, RZ, RZ, R8 ;  /* 0x000000ffff127224 */ /* 0x000fe200078e0008 */
[----:B------:R-:W-:Y:S02]  /*0bd0*/  LOP3.LUT R3, R3, 0xff, RZ, 0xc0, !PT ;  /* 0x000000ff03037812 */ /* 0x000fe400078ec0ff */
[----:B------:R-:W-:-:S03]  /*0be0*/  LOP3.LUT R12, R12, 0xff, RZ, 0xc0, !PT ;  /* 0x000000ff0c0c7812 */ /* 0x000fc600078ec0ff */
[----:B------:R-:W-:Y:S02]  /*0bf0*/  VIADD R0, R3, 0xffffffff ;  /* 0xffffffff03007836 */ /* 0x000fe40000000000 */
[----:B------:R-:W-:-:S03]  /*0c00*/  VIADD R13, R12, 0xffffffff ;  /* 0xffffffff0c0d7836 */ /* 0x000fc60000000000 */
[----:B------:R-:W-:-:S04]  /*0c10*/  ISETP.GT.U32.AND P0, PT, R0, 0xfd, PT ;  /* 0x000000fd0000780c */ /* 0x000fc80003f04070 */
[----:B------:R-:W-:-:S13]  /*0c20*/  ISETP.GT.U32.OR P0, PT, R13, 0xfd, P0 ;  /* 0x000000fd0d00780c */ /* 0x000fda0000704470 */
[----:B------:R-:W-:Y:S01]  /*0c30*/  @!P0 IMAD.MOV.U32 R2, RZ, RZ, RZ ;  /* 0x000000ffff028224 */ /* 0x000fe200078e00ff */
[----:B------:R-:W-:Y:S06]  /*0c40*/  @!P0 BRA `(.L_x_33) ;  /* 0x00000000005c8947 */ /* 0x000fec0003800000 */
[----:B------:R-:W-:Y:S02]  /*0c50*/  FSETP.GTU.FTZ.AND P0, PT, |R29|, +INF , PT ;  /* 0x7f8000001d00780b */ /* 0x000fe40003f1c200 */
[----:B------:R-:W-:-:S04]  /*0c60*/  FSETP.GTU.FTZ.AND P1, PT, |R8|, +INF , PT ;  /* 0x7f8000000800780b */ /* 0x000fc80003f3c200 */
[----:B------:R-:W-:-:S13]  /*0c70*/  PLOP3.LUT P0, PT, P0, P1, PT, 0xf8, 0x8f ;  /* 0x00000000008f781c */ /* 0x000fda0000703f70 */
[----:B------:R-:W-:Y:S05]  /*0c80*/  @P0 BRA `(.L_x_34) ;  /* 0x00000004004c0947 */ /* 0x000fea0003800000 */
[----:B------:R-:W-:-:S13]  /*0c90*/  LOP3.LUT P0, RZ, R18, 0x7fffffff, R29, 0xc8, !PT ;  /* 0x7fffffff12ff7812 */ /* 0x000fda000780c81d */
[----:B------:R-:W-:Y:S05]  /*0ca0*/  @!P0 BRA `(.L_x_35) ;  /* 0x00000004003c8947 */ /* 0x000fea0003800000 */
[C---:B------:R-:W-:Y:S02]  /*0cb0*/  FSETP.NEU.FTZ.AND P2, PT, |R29|.reuse, +INF , PT ;  /* 0x7f8000001d00780b */ /* 0x040fe40003f5d200 */
[----:B------:R-:W-:Y:S02]  /*0cc0*/  FSETP.NEU.FTZ.AND P1, PT, |R8|, +INF , PT ;  /* 0x7f8000000800780b */ /* 0x000fe40003f3d200 */
[----:B------:R-:W-:-:S11]  /*0cd0*/  FSETP.NEU.FTZ.AND P0, PT, |R29|, +INF , PT ;  /* 0x7f8000001d00780b */ /* 0x000fd60003f1d200 */
[----:B------:R-:W-:Y:S05]  /*0ce0*/  @!P1 BRA !P2, `(.L_x_35) ;  /* 0x00000004002c9947 */ /* 0x000fea0005000000 */
[----:B------:R-:W-:-:S04]  /*0cf0*/  LOP3.LUT P2, RZ, R29, 0x7fffffff, RZ, 0xc0, !PT ;  /* 0x7fffffff1dff7812 */ /* 0x000fc8000784c0ff */
[----:B------:R-:W-:-:S13]  /*0d00*/  PLOP3.LUT P1, PT, P1, P2, PT, 0x2f, 0xf2 ;  /* 0x0000000000f2781c */ /* 0x000fda0000f24577 */
[----:B------:R-:W-:Y:S05]  /*0d10*/  @P1 BRA `(.L_x_36) ;  /* 0x0000000400181947 */ /* 0x000fea0003800000 */
[----:B------:R-:W-:-:S04]  /*0d20*/  LOP3.LUT P1, RZ, R18, 0x7fffffff, RZ, 0xc0, !PT ;  /* 0x7fffffff12ff7812 */ /* 0x000fc8000782c0ff */
[----:B------:R-:W-:-:S13]  /*0d30*/  PLOP3.LUT P0, PT, P0, P1, PT, 0x2f, 0xf2 ;  /* 0x0000000000f2781c */ /* 0x000fda0000702577 */
[----:B------:R-:W-:Y:S05]  /*0d40*/  @P0 BRA `(.L_x_37) ;  /* 0x0000000400000947 */ /* 0x000fea0003800000 */
[----:B------:R-:W-:Y:S02]  /*0d50*/  ISETP.GE.AND P0, PT, R13, RZ, PT ;  /* 0x000000ff0d00720c */ /* 0x000fe40003f06270 */
[----:B------:R-:W-:-:S11]  /*0d60*/  ISETP.GE.AND P1, PT, R0, RZ, PT ;  /* 0x000000ff0000720c */ /* 0x000fd60003f26270 */
[----:B------:R-:W-:Y:S02]  /*0d70*/  @P0 IMAD.MOV.U32 R2, RZ, RZ, RZ ;  /* 0x000000ffff020224 */ /* 0x000fe400078e00ff */
[----:B------:R-:W-:Y:S01]  /*0d80*/  @!P0 FFMA R29, R29, 1.84467440737095516160e+19, RZ ;  /* 0x5f8000001d1d8823 */ /* 0x000fe200000000ff */
[----:B------:R-:W-:Y:S02]  /*0d90*/  @!P0 IMAD.MOV.U32 R2, RZ, RZ, -0x40 ;  /* 0xffffffc0ff028424 */ /* 0x000fe400078e00ff */
[----:B------:R-:W-:Y:S02]  /*0da0*/  @!P1 FFMA R18, R8, 1.84467440737095516160e+19, RZ ;  /* 0x5f80000008129823 */ /* 0x000fe400000000ff */
[----:B------:R-:W-:-:S07]  /*0db0*/  @!P1 VIADD R2, R2, 0x40 ;  /* 0x0000004002029836 */ /* 0x000fce0000000000 */
.L_x_33:
[----:B------:R-:W-:Y:S01]  /*0dc0*/  LEA R13, R3, 0xc0800000, 0x17 ;  /* 0xc0800000030d7811 */ /* 0x000fe200078eb8ff */
[----:B------:R-:W-:Y:S01]  /*0dd0*/  VIADD R12, R12, 0xffffff81 ;  /* 0xffffff810c0c7836 */ /* 0x000fe20000000000 */
[----:B------:R-:W-:Y:S03]  /*0de0*/  BSSY.RECONVERGENT B2, `(.L_x_38) ;  /* 0x0000035000027945 */ /* 0x000fe60003800200 */
[----:B------:R-:W-:Y:S01]  /*0df0*/  IMAD.IADD R24, R18, 0x1, -R13 ;  /* 0x0000000112187824 */ /* 0x000fe200078e0a0d */
[C---:B------:R-:W-:Y:S01]  /*0e00*/  IADD3 R3, PT, PT, R12.reuse, 0x7f, -R3 ;  /* 0x0000007f0c037810 */ /* 0x040fe20007ffe803 */
[----:B------:R-:W-:Y:S02]  /*0e10*/  IMAD R0, R12, -0x800000, R29 ;  /* 0xff8000000c007824 */ /* 0x000fe400078e021d */
[----:B------:R-:W0:Y:S01]  /*0e20*/  MUFU.RCP R18, R24 ;  /* 0x0000001800127308 */ /* 0x000e220000001000 */
[----:B------:R-:W-:Y:S01]  /*0e30*/  FADD.FTZ R13, -R24, -RZ ;  /* 0x800000ff180d7221 */ /* 0x000fe20000010100 */
[----:B------:R-:W-:-:S03]  /*0e40*/  IMAD.IADD R3, R3, 0x1, R2 ;  /* 0x0000000103037824 */ /* 0x000fc600078e0202 */
[----:B0-----:R-:W-:-:S04]  /*0e50*/  FFMA R19, R18, R13, 1 ;  /* 0x3f80000012137423 */ /* 0x001fc8000000000d */
[----:B------:R-:W-:-:S04]  /*0e60*/  FFMA R19, R18, R19, R18 ;  /* 0x0000001312137223 */ /* 0x000fc80000000012 */
[----:B------:R-:W-:-:S04]  /*0e70*/  FFMA R18, R0, R19, RZ ;  /* 0x0000001300127223 */ /* 0x000fc800000000ff */
[----:B------:R-:W-:-:S04]  /*0e80*/  FFMA R20, R13, R18, R0 ;  /* 0x000000120d147223 */ /* 0x000fc80000000000 */
[----:B------:R-:W-:-:S04]  /*0e90*/  FFMA R20, R19, R20, R18 ;  /* 0x0000001413147223 */ /* 0x000fc80000000012 */
[----:B------:R-:W-:-:S04]  /*0ea0*/  FFMA R13, R13, R20, R0 ;  /* 0x000000140d0d7223 */ /* 0x000fc80000000000 */
[----:B------:R-:W-:-:S05]  /*0eb0*/  FFMA R0, R19, R13, R20 ;  /* 0x0000000d13007223 */ /* 0x000fca0000000014 */
[----:B------:R-:W-:-:S04]  /*0ec0*/  SHF.R.U32.HI R12, RZ, 0x17, R0 ;  /* 0x00000017ff0c7819 */ /* 0x000fc80000011600 */
[----:B------:R-:W-:-:S05]  /*0ed0*/  LOP3.LUT R2, R12, 0xff, RZ, 0xc0, !PT ;  /* 0x000000ff0c027812 */ /* 0x000fca00078ec0ff */
[----:B------:R-:W-:-:S04]  /*0ee0*/  IMAD.IADD R2, R2, 0x1, R3 ;  /* 0x0000000102027824 */ /* 0x000fc800078e0203 */
[----:B------:R-:W-:-:S05]  /*0ef0*/  VIADD R12, R2, 0xffffffff ;  /* 0xffffffff020c7836 */ /* 0x000fca0000000000 */
[----:B------:R-:W-:-:S13]  /*0f00*/  ISETP.GE.U32.AND P0, PT, R12, 0xfe, PT ;  /* 0x000000fe0c00780c */ /* 0x000fda0003f06070 */
[----:B------:R-:W-:Y:S05]  /*0f10*/  @!P0 BRA `(.L_x_39) ;  /* 0x0000000000808947 */ /* 0x000fea0003800000 */
[----:B------:R-:W-:-:S13]  /*0f20*/  ISETP.GT.AND P0, PT, R2, 0xfe, PT ;  /* 0x000000fe0200780c */ /* 0x000fda0003f04270 */
[----:B------:R-:W-:Y:S05]  /*0f30*/  @P0 BRA `(.L_x_40) ;  /* 0x00000000006c0947 */ /* 0x000fea0003800000 */
[----:B------:R-:W-:-:S13]  /*0f40*/  ISETP.GE.AND P0, PT, R2, 0x1, PT ;  /* 0x000000010200780c */ /* 0x000fda0003f06270 */
[----:B------:R-:W-:Y:S05]  /*0f50*/  @P0 BRA `(.L_x_41) ;  /* 0x0000000000740947 */ /* 0x000fea0003800000 */
[----:B------:R-:W-:Y:S02]  /*0f60*/  ISETP.GE.AND P0, PT, R2, -0x18, PT ;  /* 0xffffffe80200780c */ /* 0x000fe40003f06270 */
[----:B------:R-:W-:-:S11]  /*0f70*/  LOP3.LUT R0, R0, 0x80000000, RZ, 0xc0, !PT ;  /* 0x8000000000007812 */ /* 0x000fd600078ec0ff */
[----:B------:R-:W-:Y:S05]  /*0f80*/  @!P0 BRA `(.L_x_41) ;  /* 0x0000000000688947 */ /* 0x000fea0003800000 */
[CCC-:B------:R-:W-:Y:S01]  /*0f90*/  FFMA.RZ R3, R19.reuse, R13.reuse, R20.reuse ;  /* 0x0000000d13037223 */ /* 0x1c0fe2000000c014 */
[CCC-:B------:R-:W-:Y:S01]  /*0fa0*/  FFMA.RP R12, R19.reuse, R13.reuse, R20.reuse ;  /* 0x0000000d130c7223 */ /* 0x1c0fe20000008014 */
[----:B------:R-:W-:Y:S01]  /*0fb0*/  FFMA.RM R19, R19, R13, R20 ;  /* 0x0000000d13137223 */ /* 0x000fe20000004014 */
[C---:B------:R-:W-:Y:S01]  /*0fc0*/  VIADD R13, R2.reuse, 0x20 ;  /* 0x00000020020d7836 */ /* 0x040fe20000000000 */
[C---:B------:R-:W-:Y:S02]  /*0fd0*/  ISETP.NE.AND P2, PT, R2.reuse, RZ, PT ;  /* 0x000000ff0200720c */ /* 0x040fe40003f45270 */
[----:B------:R-:W-:Y:S02]  /*0fe0*/  LOP3.LUT R3, R3, 0x7fffff, RZ, 0xc0, !PT ;  /* 0x007fffff03037812 */ /* 0x000fe400078ec0ff */
[----:B------:R-:W-:Y:S01]  /*0ff0*/  ISETP.NE.AND P1, PT, R2, RZ, PT ;  /* 0x000000ff0200720c */ /* 0x000fe20003f25270 */
[----:B------:R-:W-:Y:S01]  /*1000*/  IMAD.MOV R2, RZ, RZ, -R2 ;  /* 0x000000ffff027224 */ /* 0x000fe200078e0a02 */
[----:B------:R-:W-:-:S02]  /*1010*/  LOP3.LUT R18, R3, 0x800000, RZ, 0xfc, !PT ;  /* 0x0080000003127812 */ /* 0x000fc400078efcff */
[----:B------:R-:W-:Y:S02]  /*1020*/  FSETP.NEU.FTZ.AND P0, PT, R12, R19, PT ;  /* 0x000000130c00720b */ /* 0x000fe40003f1d000 */
[----:B------:R-:W-:Y:S02]  /*1030*/  SHF.L.U32 R13, R18, R13, RZ ;  /* 0x0000000d120d7219 */ /* 0x000fe400000006ff */
[----:B------:R-:W-:Y:S02]  /*1040*/  SEL R3, R2, RZ, P2 ;  /* 0x000000ff02037207 */ /* 0x000fe40001000000 */
[----:B------:R-:W-:Y:S02]  /*1050*/  ISETP.NE.AND P1, PT, R13, RZ, P1 ;  /* 0x000000ff0d00720c */ /* 0x000fe40000f25270 */
[----:B------:R-:W-:Y:S02]  /*1060*/  SHF.R.U32.HI R18, RZ, R3, R18 ;  /* 0x00000003ff127219 */ /* 0x000fe40000011612 */
[----:B------:R-:W-:-:S02]  /*1070*/  PLOP3.LUT P0, PT, P0, P1, PT, 0xf8, 0x8f ;  /* 0x00000000008f781c */ /* 0x000fc40000703f70 */
[----:B------:R-:W-:Y:S02]  /*1080*/  SHF.R.U32.HI R2, RZ, 0x1, R18 ;  /* 0x00000001ff027819 */ /* 0x000fe40000011612 */
[----:B------:R-:W-:-:S04]  /*1090*/  SEL R3, RZ, 0x1, !P0 ;  /* 0x00000001ff037807 */ /* 0x000fc80004000000 */
[----:B------:R-:W-:-:S04]  /*10a0*/  LOP3.LUT R3, R3, 0x1, R2, 0xf8, !PT ;  /* 0x0000000103037812 */ /* 0x000fc800078ef802 */
[----:B------:R-:W-:-:S05]  /*10b0*/  LOP3.LUT R3, R3, R18, RZ, 0xc0, !PT ;  /* 0x0000001203037212 */ /* 0x000fca00078ec0ff */
[----:B------:R-:W-:-:S05]  /*10c0*/  IMAD.IADD R3, R2, 0x1, R3 ;  /* 0x0000000102037824 */ /* 0x000fca00078e0203 */
[----:B------:R-:W-:Y:S01]  /*10d0*/  LOP3.LUT R0, R3, R0, RZ, 0xfc, !PT ;  /* 0x0000000003007212 */ /* 0x000fe200078efcff */
[----:B------:R-:W-:Y:S06]  /*10e0*/  BRA `(.L_x_41) ;  /* 0x0000000000107947 */ /* 0x000fec0003800000 */
.L_x_40:
[----:B------:R-:W-:-:S04]  /*10f0*/  LOP3.LUT R0, R0, 0x80000000, RZ, 0xc0, !PT ;  /* 0x8000000000007812 */ /* 0x000fc800078ec0ff */
[----:B------:R-:W-:Y:S01]  /*1100*/  LOP3.LUT R0, R0, 0x7f800000, RZ, 0xfc, !PT ;  /* 0x7f80000000007812 */ /* 0x000fe200078efcff */
[----:B------:R-:W-:Y:S06]  /*1110*/  BRA `(.L_x_41) ;  /* 0x0000000000047947 */ /* 0x000fec0003800000 */
.L_x_39:
[----:B------:R-:W-:-:S07]  /*1120*/  IMAD R0, R3, 0x800000, R0 ;  /* 0x0080000003007824 */ /* 0x000fce00078e0200 */
.L_x_41:
[----:B------:R-:W-:Y:S05]  /*1130*/  BSYNC.RECONVERGENT B2 ;  /* 0x0000000000027941 */ /* 0x000fea0003800200 */
.L_x_38:
[----:B------:R-:W-:Y:S05]  /*1140*/  BRA `(.L_x_42) ;  /* 0x0000000000207947 */ /* 0x000fea0003800000 */
.L_x_37:
[----:B------:R-:W-:-:S04]  /*1150*/  LOP3.LUT R0, R18, 0x80000000, R29, 0x48, !PT ;  /* 0x8000000012007812 */ /* 0x000fc800078e481d */
[----:B------:R-:W-:Y:S01]  /*1160*/  LOP3.LUT R0, R0, 0x7f800000, RZ, 0xfc, !PT ;  /* 0x7f80000000007812 */ /* 0x000fe200078efcff */
[----:B------:R-:W-:Y:S06]  /*1170*/  BRA `(.L_x_42) ;  /* 0x0000000000147947 */ /* 0x000fec0003800000 */
.L_x_36:
[----:B------:R-:W-:Y:S01]  /*1180*/  LOP3.LUT R0, R18, 0x80000000, R29, 0x48, !PT ;  /* 0x8000000012007812 */ /* 0x000fe200078e481d */
[----:B------:R-:W-:Y:S06]  /*1190*/  BRA `(.L_x_42) ;  /* 0x00000000000c7947 */ /* 0x000fec0003800000 */
.L_x_35:
[----:B------:R-:W0:Y:S01]  /*11a0*/  MUFU.RSQ R0, -QNAN ;  /* 0xffc0000000007908 */ /* 0x000e220000001400 */
[----:B------:R-:W-:Y:S05]  /*11b0*/  BRA `(.L_x_42) ;  /* 0x0000000000047947 */ /* 0x000fea0003800000 */
.L_x_34:
[----:B------:R-:W-:-:S07]  /*11c0*/  FADD.FTZ R0, R29, R8 ;  /* 0x000000081d007221 */ /* 0x000fce0000010000 */
.L_x_42:
[----:B------:R-:W-:Y:S05]  /*11d0*/  BSYNC.RECONVERGENT B1 ;  /* 0x0000000000017941 */ /* 0x000fea0003800200 */
.L_x_32:
[----:B------:R-:W-:Y:S02]  /*11e0*/  IMAD.MOV.U32 R2, RZ, RZ, R10 ;  /* 0x000000ffff027224 */ /* 0x000fe400078e000a */
[----:B------:R-:W-:-:S04]  /*11f0*/  IMAD.MOV.U32 R3, RZ, RZ, 0x0 ;  /* 0x00000000ff037424 */ /* 0x000fc800078e00ff */
[----:B0-----:R-:W-:Y:S05]  /*1200*/  RET.REL.NODEC R2 `(_Z13moveParticlesPiP8Particleiii) ;  /* 0xffffffec027c7950 */ /* 0x001fea0003c3ffff */
.L_x_43:
        /* <DEDUP_REMOVED lines=15> */
.L_x_46:


//--------------------- .text._Z7limpiarPiiii     --------------------------
	.section	.text._Z7limpiarPiiii,"ax",@progbits
	.align	128
        .global         _Z7limpiarPiiii
        .type           _Z7limpiarPiiii,@function
        .size           _Z7limpiarPiiii,(.L_x_55 - _Z7limpiarPiiii)
        .other          _Z7limpiarPiiii,@"STO_CUDA_ENTRY STV_DEFAULT"
_Z7limpiarPiiii:
.text._Z7limpiarPiiii:
[----:B------:R-:W-:Y:S01]  /*0000*/  LDC R1, c[0x0][0x37c] ;  /* 0x0000df00ff017b82 */ /* 0x000fe20000000800 */
[----:B------:R-:W0:Y:S07]  /*0010*/  S2R R0, SR_TID.X ;  /* 0x0000000000007919 */ /* 0x000e2e0000002100 */
[----:B------:R-:W0:Y:S01]  /*0020*/  S2UR UR4, SR_CTAID.X ;  /* 0x00000000000479c3 */ /* 0x000e220000002500 */
[----:B------:R-:W1:Y:S01]  /*0030*/  LDCU UR6, c[0x0][0x390] ;  /* 0x00007200ff0677ac */ /* 0x000e620008000800 */
[----:B------:R-:W2:Y:S01]  /*0040*/  S2R R5, SR_TID.Y ;  /* 0x0000000000057919 */ /* 0x000ea20000002200 */
[----:B------:R-:W3:Y:S05]  /*0050*/  LDCU.64 UR8, c[0x0][0x388] ;  /* 0x00007100ff0877ac */ /* 0x000eea0008000a00 */
[----:B------:R-:W0:Y:S08]  /*0060*/  LDC R3, c[0x0][0x360] ;  /* 0x0000d800ff037b82 */ /* 0x000e300000000800 */
[----:B------:R-:W2:Y:S08]  /*0070*/  S2UR UR5, SR_CTAID.Y ;  /* 0x00000000000579c3 */ /* 0x000eb00000002600 */
[----:B------:R-:W2:Y:S01]  /*0080*/  LDC R2, c[0x0][0x364] ;  /* 0x0000d900ff027b82 */ /* 0x000ea20000000800 */
[----:B0-----:R-:W-:-:S05]  /*0090*/  IMAD R0, R3, UR4, R0 ;  /* 0x0000000403007c24 */ /* 0x001fca000f8e0200 */
[----:B-1----:R-:W-:Y:S01]  /*00a0*/  ISETP.GE.AND P0, PT, R0, UR6, PT ;  /* 0x0000000600007c0c */ /* 0x002fe2000bf06270 */
[----:B--2---:R-:W-:-:S05]  /*00b0*/  IMAD R5, R2, UR5, R5 ;  /* 0x0000000502057c24 */ /* 0x004fca000f8e0205 */
[----:B---3--:R-:W-:-:S04]  /*00c0*/  ISETP.GE.OR P0, PT, R5, UR9, P0 ;  /* 0x0000000905007c0c */ /* 0x008fc80008706670 */
[----:B------:R-:W-:-:S13]  /*00d0*/  ISETP.GT.OR P0, PT, R5, UR8, P0 ;  /* 0x0000000805007c0c */ /* 0x000fda0008704670 */
[----:B------:R-:W-:Y:S05]  /*00e0*/  @P0 EXIT ;  /* 0x000000000000094d */ /* 0x000fea0003800000 */
[----:B------:R-:W0:Y:S01]  /*00f0*/  LDC.64 R2, c[0x0][0x380] ;  /* 0x0000e000ff027b82 */ /* 0x000e220000000a00 */
[----:B------:R-:W1:Y:S01]  /*0100*/  LDCU.64 UR4, c[0x0][0x358] ;  /* 0x00006b00ff0477ac */ /* 0x000e620008000a00 */
[----:B------:R-:W-:-:S04]  /*0110*/  IMAD R5, R5, UR6, R0 ;  /* 0x0000000605057c24 */ /* 0x000fc8000f8e0200 */
[----:B0-----:R-:W-:-:S05]  /*0120*/  IMAD.WIDE R2, R5, 0x4, R2 ;  /* 0x0000000405027825 */ /* 0x001fca00078e0202 */
[----:B-1----:R-:W-:Y:S01]  /*0130*/  STG.E desc[UR4][R2.64], RZ ;  /* 0x000000ff02007986 */ /* 0x002fe2000c101904 */
[----:B------:R-:W-:Y:S05]  /*0140*/  EXIT ;  /* 0x000000000000794d */ /* 0x000fea0003800000 */
.L_x_44:
        /* <DEDUP_REMOVED lines=11> */
.L_x_55:


//--------------------- .text._Z5inletPiPdS0_iii  --------------------------
	.section	.text._Z5inletPiPdS0_iii,"ax",@progbits
	.align	128
        .global         _Z5inletPiPdS0_iii
        .type           _Z5inletPiPdS0_iii,@function
        .size           _Z5inletPiPdS0_iii,(.L_x_56 - _Z5inletPiPdS0_iii)
        .other          _Z5inletPiPdS0_iii,@"STO_CUDA_ENTRY STV_DEFAULT"
_Z5inletPiPdS0_iii:
.text._Z5inletPiPdS0_iii:
[----:B------:R-:W-:Y:S01]  /*0000*/  LDC R1, c[0x0][0x37c] ;  /* 0x0000df00ff017b82 */ /* 0x000fe20000000800 */
[----:B------:R-:W0:Y:S07]  /*0010*/  S2R R7, SR_TID.X ;  /* 0x0000000000077919 */ /* 0x000e2e0000002100 */
[----:B------:R-:W0:Y:S08]  /*0020*/  S2UR UR4, SR_CTAID.X ;  /* 0x00000000000479c3 */ /* 0x000e300000002500 */
[----:B------:R-:W0:Y:S08]  /*0030*/  LDC R0, c[0x0][0x360] ;  /* 0x0000d800ff007b82 */ /* 0x000e300000000800 */
[----:B------:R-:W1:Y:S01]  /*0040*/  LDC R6, c[0x0][0x39c] ;  /* 0x0000e700ff067b82 */ /* 0x000e620000000800 */
[----:B0-----:R-:W-:-:S05]  /*0050*/  IMAD R7, R0, UR4, R7 ;  /* 0x0000000400077c24 */ /* 0x001fca000f8e0207 */
[----:B-1----:R-:W-:-:S13]  /*0060*/  ISETP.GE.AND P0, PT, R7, R6, PT ;  /* 0x000000060700720c */ /* 0x002fda0003f06270 */
[----:B------:R-:W-:Y:S05]  /*0070*/  @P0 EXIT ;  /* 0x000000000000094d */ /* 0x000fea0003800000 */
[----:B------:R-:W-:Y:S01]  /*0080*/  IMAD.SHL.U32 R6, R6, 0x4, RZ ;  /* 0x0000000406067824 */ /* 0x000fe200078e00ff */
[----:B------:R-:W0:Y:S04]  /*0090*/  LDCU UR4, c[0x0][0x3a0] ;  /* 0x00007400ff0477ac */ /* 0x000e280008000800 */
[-C--:B------:R-:W-:Y:S02]  /*00a0*/  IABS R9, R6.reuse ;  /* 0x0000000600097213 */ /* 0x080fe40000000000 */
[----:B------:R-:W-:Y:S02]  /*00b0*/  IABS R10, R6 ;  /* 0x00000006000a7213 */ /* 0x000fe40000000000 */
[----:B------:R-:W1:Y:S02]  /*00c0*/  I2F.RP R4, R9 ;  /* 0x0000000900047306 */ /* 0x000e640000209400 */
[----:B------:R-:W-:Y:S01]  /*00d0*/  IADD3 R10, PT, PT, RZ, -R10, RZ ;  /* 0x8000000aff0a7210 */ /* 0x000fe20007ffe0ff */
[----:B0-----:R-:W-:Y:S01]  /*00e0*/  VIADD R0, R7, UR4 ;  /* 0x0000000407007c36 */ /* 0x001fe20008000000 */
[----:B------:R-:W0:Y:S04]  /*00f0*/  LDCU.64 UR4, c[0x0][0x358] ;  /* 0x00006b00ff0477ac */ /* 0x000e280008000a00 */
[----:B-1----:R-:W1:Y:S01]  /*0100*/  MUFU.RCP R4, R4 ;  /* 0x0000000400047308 */ /* 0x002e620000001000 */
[----:B------:R-:W-:Y:S01]  /*0110*/  ISETP.GE.AND P2, PT, R0, RZ, PT ;  /* 0x000000ff0000720c */ /* 0x000fe20003f46270 */
[----:B-1----:R-:W-:-:S06]  /*0120*/  VIADD R2, R4, 0xffffffe ;  /* 0x0ffffffe04027836 */ /* 0x002fcc0000000000 */
[----:B------:R1:W2:Y:S02]  /*0130*/  F2I.FTZ.U32.TRUNC.NTZ R3, R2 ;  /* 0x0000000200037305 */ /* 0x0002a4000021f000 */
[----:B-1----:R-:W-:Y:S01]  /*0140*/  IMAD.MOV.U32 R2, RZ, RZ, RZ ;  /* 0x000000ffff027224 */ /* 0x002fe200078e00ff */
[----:B--2---:R-:W-:-:S05]  /*0150*/  IADD3 R8, PT, PT, RZ, -R3, RZ ;  /* 0x80000003ff087210 */ /* 0x004fca0007ffe0ff */
[----:B------:R-:W-:Y:S01]  /*0160*/  IMAD R5, R8, R9, RZ ;  /* 0x0000000908057224 */ /* 0x000fe200078e02ff */
[----:B------:R-:W-:-:S03]  /*0170*/  IABS R8, R0 ;  /* 0x0000000000087213 */ /* 0x000fc60000000000 */
[----:B------:R-:W-:Y:S01]  /*0180*/  IMAD.HI.U32 R3, R3, R5, R2 ;  /* 0x0000000503037227 */ /* 0x000fe200078e0002 */
[----:B------:R-:W-:Y:S01]  /*0190*/  MOV R2, R10 ;  /* 0x0000000a00027202 */ /* 0x000fe20000000f00 */
[----:B------:R-:W1:Y:S04]  /*01a0*/  LDC.64 R4, c[0x0][0x390] ;  /* 0x0000e400ff047b82 */ /* 0x000e680000000a00 */
[----:B------:R-:W-:-:S04]  /*01b0*/  IMAD.HI.U32 R3, R3, R8, RZ ;  /* 0x0000000803037227 */ /* 0x000fc800078e00ff */
[----:B------:R-:W-:Y:S02]  /*01c0*/  IMAD R8, R3, R2, R8 ;  /* 0x0000000203087224 */ /* 0x000fe400078e0208 */
[----:B------:R-:W2:Y:S03]  /*01d0*/  LDC.64 R2, c[0x0][0x388] ;  /* 0x0000e200ff027b82 */ /* 0x000ea60000000a00 */
[----:B------:R-:W-:Y:S01]  /*01e0*/  ISETP.GT.U32.AND P0, PT, R9, R8, PT ;  /* 0x000000080900720c */ /* 0x000fe20003f04070 */
[----:B-1----:R-:W-:-:S12]  /*01f0*/  IMAD.WIDE R4, R7, 0x8, R4 ;  /* 0x0000000807047825 */ /* 0x002fd800078e0204 */
[----:B------:R-:W-:Y:S01]  /*0200*/  @!P0 IMAD.IADD R8, R8, 0x1, -R9 ;  /* 0x0000000108088824 */ /* 0x000fe200078e0a09 */
[----:B------:R-:W-:Y:S01]  /*0210*/  ISETP.NE.AND P0, PT, R6, RZ, PT ;  /* 0x000000ff0600720c */ /* 0x000fe20003f05270 */
[----:B0-----:R-:W3:Y:S03]  /*0220*/  LDG.E.64 R4, desc[UR4][R4.64] ;  /* 0x0000000404047981 */ /* 0x001ee6000c1e1b00 */
[----:B------:R-:W-:-:S13]  /*0230*/  ISETP.GT.U32.AND P1, PT, R9, R8, PT ;  /* 0x000000080900720c */ /* 0x000fda0003f24070 */
[----:B------:R-:W-:-:S04]  /*0240*/  @!P1 IADD3 R8, PT, PT, R8, -R9, RZ ;  /* 0x8000000908089210 */ /* 0x000fc80007ffe0ff */
[----:B------:R-:W-:Y:S02]  /*0250*/  @!P2 IADD3 R8, PT, PT, -R8, RZ, RZ ;  /* 0x000000ff0808a210 */ /* 0x000fe40007ffe1ff */
[----:B------:R-:W-:-:S05]  /*0260*/  @!P0 LOP3.LUT R8, RZ, R6, RZ, 0x33, !PT ;  /* 0x00000006ff088212 */ /* 0x000fca00078e33ff */
[----:B--2---:R-:W-:Y:S02]  /*0270*/  IMAD.WIDE R2, R8, 0x8, R2 ;  /* 0x0000000808027825 */ /* 0x004fe400078e0202 */
[----:B------:R-:W0:Y:S04]  /*0280*/  LDC.64 R8, c[0x0][0x380] ;  /* 0x0000e000ff087b82 */ /* 0x000e280000000a00 */
[----:B------:R-:W3:Y:S01]  /*0290*/  LDG.E.64 R2, desc[UR4][R2.64] ;  /* 0x0000000402027981 */ /* 0x000ee2000c1e1b00 */
[----:B0-----:R-:W-:Y:S01]  /*02a0*/  IMAD.WIDE R8, R0, 0x4, R8 ;  /* 0x0000000400087825 */ /* 0x001fe200078e0208 */
[----:B---3--:R-:W-:-:S08]  /*02b0*/  DADD R6, R2, R4 ;  /* 0x0000000002067229 */ /* 0x008fd00000000004 */
[----:B------:R-:W-:-:S10]  /*02c0*/  DMUL R6, R6, 10000 ;  /* 0x40c3880006067828 */ /* 0x000fd40000000000 */
[----:B------:R-:W0:Y:S02]  /*02d0*/  F2I.F64.TRUNC R7, R6 ;  /* 0x0000000600077311 */ /* 0x000e24000030d100 */
[----:B0-----:R-:W-:Y:S01]  /*02e0*/  STG.E desc[UR4][R8.64], R7 ;  /* 0x0000000708007986 */ /* 0x001fe2000c101904 */
[----:B------:R-:W-:Y:S05]  /*02f0*/  EXIT ;  /* 0x000000000000794d */ /* 0x000fea0003800000 */
.L_x_45:
        /* <DEDUP_REMOVED lines=16> */
.L_x_56:


//--------------------- .nv.shared._Z12reductionMaxPiiS_ --------------------------
	.section	.nv.shared._Z12reductionMaxPiiS_,"aw",@nobits
	.sectionflags	@""
	.align	16
	.zero		1024


//--------------------- .nv.shared.reserved.0     --------------------------
	.section	.nv.shared.reserved.0,"aw",@nobits
	.weak		__nv_reservedSMEM_offset_0_alias
	.size		__nv_reservedSMEM_offset_0_alias, 0, 64
	.other		__nv_reservedSMEM_offset_0_alias,@"STO_CUDA_RESERVED_SHARED STV_DEFAULT"
__nv_reservedSMEM_offset_0_alias:
	.zero		0
	.zero		64


//--------------------- .nv.shared._Z11almacenaMaxPiS_S_S_iiii --------------------------
	.section	.nv.shared._Z11almacenaMaxPiS_S_S_iiii,"aw",@nobits
	.sectionflags	@""
	.align	16
	.zero		1024


//--------------------- .nv.shared._Z8resetMaxPii --------------------------
	.section	.nv.shared._Z8resetMaxPii,"aw",@nobits
	.sectionflags	@""
	.align	16
	.zero		1024


//--------------------- .nv.shared._Z10copiarFlowPiS_iii --------------------------
	.section	.nv.shared._Z10copiarFlowPiS_iii,"aw",@nobits
	.sectionflags	@""
	.align	16
	.zero		1024


//--------------------- .nv.shared._Z11updateFlow2PiS_P8Particleii --------------------------
	.section	.nv.shared._Z11updateFlow2PiS_P8Particleii,"aw",@nobits
	.sectionflags	@""
	.align	16
	.zero		1024


//--------------------- .nv.shared._Z10updateFlowPiS_S_P8Particleii --------------------------
	.section	.nv.shared._Z10updateFlowPiS_S_P8Particleii,"aw",@nobits
	.sectionflags	@""
	.align	16
	.zero		1024


//--------------------- .nv.shared._Z14moveParticles2PiP8Particleii --------------------------
	.section	.nv.shared._Z14moveParticles2PiP8Particleii,"aw",@nobits
	.sectionflags	@""
	.align	16
	.zero		1024


//--------------------- .nv.shared._Z13moveParticlesPiP8Particleiii --------------------------
	.section	.nv.shared._Z13moveParticlesPiP8Particleiii,"aw",@nobits
	.sectionflags	@""
	.align	16
	.zero		1024


//--------------------- .nv.shared._Z7limpiarPiiii --------------------------
	.section	.nv.shared._Z7limpiarPiiii,"aw",@nobits
	.sectionflags	@""
	.align	16
	.zero		1024


//--------------------- .nv.shared._Z5inletPiPdS0_iii --------------------------
	.section	.nv.shared._Z5inletPiPdS0_iii,"aw",@nobits
	.sectionflags	@""
	.align	16
	.zero		1024


//--------------------- .nv.constant0._Z12reductionMaxPiiS_ --------------------------
	.section	.nv.constant0._Z12reductionMaxPiiS_,"a",@progbits
	.sectionflags	@""
	.align	4
.nv.constant0._Z12reductionMaxPiiS_:
	.zero		920


//--------------------- .nv.constant0._Z11almacenaMaxPiS_S_S_iiii --------------------------
	.section	.nv.constant0._Z11almacenaMaxPiS_S_S_iiii,"a",@progbits
	.sectionflags	@""
	.align	4
.nv.constant0._Z11almacenaMaxPiS_S_S_iiii:
	.zero		944


//--------------------- .nv.constant0._Z8resetMaxPii --------------------------
	.section	.nv.constant0._Z8resetMaxPii,"a",@progbits
	.sectionflags	@""
	.align	4
.nv.constant0._Z8resetMaxPii:
	.zero		908


//--------------------- .nv.constant0._Z10copiarFlowPiS_iii --------------------------
	.section	.nv.constant0._Z10copiarFlowPiS_iii,"a",@progbits
	.sectionflags	@""
	.align	4
.nv.constant0._Z10copiarFlowPiS_iii:
	.zero		924


//--------------------- .nv.constant0._Z11updateFlow2PiS_P8Particleii --------------------------
	.section	.nv.constant0._Z11updateFlow2PiS_P8Particleii,"a",@progbits
	.sectionflags	@""
	.align	4
.nv.constant0._Z11updateFlow2PiS_P8Particleii:
	.zero		928


//--------------------- .nv.constant0._Z10updateFlowPiS_S_P8Particleii --------------------------
	.section	.nv.constant0._Z10updateFlowPiS_S_P8Particleii,"a",@progbits
	.sectionflags	@""
	.align	4
.nv.constant0._Z10updateFlowPiS_S_P8Particleii:
	.zero		936


//--------------------- .nv.constant0._Z14moveParticles2PiP8Particleii --------------------------
	.section	.nv.constant0._Z14moveParticles2PiP8Particleii,"a",@progbits
	.sectionflags	@""
	.align	4
.nv.constant0._Z14moveParticles2PiP8Particleii:
	.zero		920


//--------------------- .nv.constant0._Z13moveParticlesPiP8Particleiii --------------------------
	.section	.nv.constant0._Z13moveParticlesPiP8Particleiii,"a",@progbits
	.sectionflags	@""
	.align	4
.nv.constant0._Z13moveParticlesPiP8Particleiii:
	.zero		924


//--------------------- .nv.constant0._Z7limpiarPiiii --------------------------
	.section	.nv.constant0._Z7limpiarPiiii,"a",@progbits
	.sectionflags	@""
	.align	4
.nv.constant0._Z7limpiarPiiii:
	.zero		916


//--------------------- .nv.constant0._Z5inletPiPdS0_iii --------------------------
	.section	.nv.constant0._Z5inletPiPdS0_iii,"a",@progbits
	.sectionflags	@""
	.align	4
.nv.constant0._Z5inletPiPdS0_iii:
	.zero		932


//--------------------- SYMBOLS --------------------------

	.type		.nv.reservedSmem.offset0,@object
	.size		.nv.reservedSmem.offset0,0x4
	.type		.nv.reservedSmem.cap,@object
	.size		.nv.reservedSmem.cap,0x4
